	.target	sm_90

	.elftype	@"ET_EXEC"


//--------------------- .note.nv.tkinfo           --------------------------
	.section	.note.nv.tkinfo,"",@"SHT_NOTE"
	.sectionflags	@"SHF_NOTE_NV_TKINFO"
	.tkinfo
        /*0018*/ 	.word	0x00000002
        /*0030*/ 	.string	""
        /*0030*/ 	.string	"ptxas"
        /*0030*/ 	.string	"Cuda compilation tools, release 13.0, V13.0.88"
        /*0030*/ 	.string	"Build cuda_13.0.r13.0/compiler.36424714_0"
        /*0030*/ 	.string	"-arch sm_90 -m 64 "



//--------------------- .note.nv.cuinfo           --------------------------
	.section	.note.nv.cuinfo,"",@"SHT_NOTE"
	.sectionflags	@"SHF_NOTE_NV_CUINFO"
        /*0018*/ 	.short	0x0002
        /*001a*/ 	.short	0x005a
        /*001c*/ 	.short	0x0082
	.zero		2


//--------------------- .nv.info                  --------------------------
	.section	.nv.info,"",@"SHT_CUDA_INFO"
	.align	4


	//----- nvinfo : EIATTR_REGCOUNT
	.align		4
        /*0000*/ 	.byte	0x04, 0x2f
        /*0002*/ 	.short	(.L_29 - .L_28)
	.align		4
.L_28:
        /*0004*/ 	.word	index@(_Z24index_mul_2d_float_dim64PfPKfS1_PKll)
        /*0008*/ 	.word	0x00000016


	//----- nvinfo : EIATTR_FRAME_SIZE
	.align		4
.L_29:
        /*000c*/ 	.byte	0x04, 0x11
        /*000e*/ 	.short	(.L_31 - .L_30)
	.align		4
.L_30:
        /*0010*/ 	.word	index@(_Z24index_mul_2d_float_dim64PfPKfS1_PKll)
        /*0014*/ 	.word	0x00000000


	//----- nvinfo : EIATTR_REGCOUNT
	.align		4
.L_31:
        /*0018*/ 	.byte	0x04, 0x2f
        /*001a*/ 	.short	(.L_33 - .L_32)
	.align		4
.L_32:
        /*001c*/ 	.word	index@(_Z18index_mul_2d_floatPfPKfS1_PKlll)
        /*0020*/ 	.word	0x00000012


	//----- nvinfo : EIATTR_FRAME_SIZE
	.align		4
.L_33:
        /*0024*/ 	.byte	0x04, 0x11
        /*0026*/ 	.short	(.L_35 - .L_34)
	.align		4
.L_34:
        /*0028*/ 	.word	index@(_Z18index_mul_2d_floatPfPKfS1_PKlll)
        /*002c*/ 	.word	0x00000000


	//----- nvinfo : EIATTR_REGCOUNT
	.align		4
.L_35:
        /*0030*/ 	.byte	0x04, 0x2f
        /*0032*/ 	.short	(.L_37 - .L_36)
	.align		4
.L_36:
        /*0034*/ 	.word	index@(_Z17index_mul_2d_halfPN3c104HalfEPKS0_S3_PKlll)
        /*0038*/ 	.word	0x00000010


	//----- nvinfo : EIATTR_FRAME_SIZE
	.align		4
.L_37:
        /*003c*/ 	.byte	0x04, 0x11
        /*003e*/ 	.short	(.L_39 - .L_38)
	.align		4
.L_38:
        /*0040*/ 	.word	index@(_Z17index_mul_2d_halfPN3c104HalfEPKS0_S3_PKlll)
        /*0044*/ 	.word	0x00000000


	//----- nvinfo : EIATTR_REGCOUNT
	.align		4
.L_39:
        /*0048*/ 	.byte	0x04, 0x2f
        /*004a*/ 	.short	(.L_41 - .L_40)
	.align		4
.L_40:
        /*004c*/ 	.word	index@(_Z29index_mul_2d_grad_float_dim64PfS_PKfS1_S1_PKll)
        /*0050*/ 	.word	0x00000018


	//----- nvinfo : EIATTR_FRAME_SIZE
	.align		4
.L_41:
        /*0054*/ 	.byte	0x04, 0x11
        /*0056*/ 	.short	(.L_43 - .L_42)
	.align		4
.L_42:
        /*0058*/ 	.word	index@(_Z29index_mul_2d_grad_float_dim64PfS_PKfS1_S1_PKll)
        /*005c*/ 	.word	0x00000000


	//----- nvinfo : EIATTR_REGCOUNT
	.align		4
.L_43:
        /*0060*/ 	.byte	0x04, 0x2f
        /*0062*/ 	.short	(.L_45 - .L_44)
	.align		4
.L_44:
        /*0064*/ 	.word	index@(_Z23index_mul_2d_grad_floatPfS_PKfS1_S1_PKlll)
        /*0068*/ 	.word	0x00000016


	//----- nvinfo : EIATTR_FRAME_SIZE
	.align		4
.L_45:
        /*006c*/ 	.byte	0x04, 0x11
        /*006e*/ 	.short	(.L_47 - .L_46)
	.align		4
.L_46:
        /*0070*/ 	.word	index@(_Z23index_mul_2d_grad_floatPfS_PKfS1_S1_PKlll)
        /*0074*/ 	.word	0x00000000


	//----- nvinfo : EIATTR_REGCOUNT
	.align		4
.L_47:
        /*0078*/ 	.byte	0x04, 0x2f
        /*007a*/ 	.short	(.L_49 - .L_48)
	.align		4
.L_48:
        /*007c*/ 	.word	index@(_Z22index_mul_2d_grad_halfPN3c104HalfES1_PKS0_S3_S3_PKlll)
        /*0080*/ 	.word	0x00000016


	//----- nvinfo : EIATTR_FRAME_SIZE
	.align		4
.L_49:
        /*0084*/ 	.byte	0x04, 0x11
        /*0086*/ 	.short	(.L_51 - .L_50)
	.align		4
.L_50:
        /*0088*/ 	.word	index@(_Z22index_mul_2d_grad_halfPN3c104HalfES1_PKS0_S3_S3_PKlll)
        /*008c*/ 	.word	0x00000000


	//----- nvinfo : EIATTR_REGCOUNT
	.align		4
.L_51:
        /*0090*/ 	.byte	0x04, 0x2f
        /*0092*/ 	.short	(.L_53 - .L_52)
	.align		4
.L_52:
        /*0094*/ 	.word	index@(_Z34index_mul_2d_grad_grad_float_dim64PfS_S_PKfS1_S1_S1_S1_PKll)
        /*0098*/ 	.word	0x00000020


	//----- nvinfo : EIATTR_FRAME_SIZE
	.align		4
.L_53:
        /*009c*/ 	.byte	0x04, 0x11
        /*009e*/ 	.short	(.L_55 - .L_54)
	.align		4
.L_54:
        /*00a0*/ 	.word	index@(_Z34index_mul_2d_grad_grad_float_dim64PfS_S_PKfS1_S1_S1_S1_PKll)
        /*00a4*/ 	.word	0x00000000


	//----- nvinfo : EIATTR_REGCOUNT
	.align		4
.L_55:
        /*00a8*/ 	.byte	0x04, 0x2f
        /*00aa*/ 	.short	(.L_57 - .L_56)
	.align		4
.L_56:
        /*00ac*/ 	.word	index@(_Z28index_mul_2d_grad_grad_floatPfS_S_PKfS1_S1_S1_S1_PKlll)
        /*00b0*/ 	.word	0x0000001a


	//----- nvinfo : EIATTR_FRAME_SIZE
	.align		4
.L_57:
        /*00b4*/ 	.byte	0x04, 0x11
        /*00b6*/ 	.short	(.L_59 - .L_58)
	.align		4
.L_58:
        /*00b8*/ 	.word	index@(_Z28index_mul_2d_grad_grad_floatPfS_S_PKfS1_S1_S1_S1_PKlll)
        /*00bc*/ 	.word	0x00000000


	//----- nvinfo : EIATTR_REGCOUNT
	.align		4
.L_59:
        /*00c0*/ 	.byte	0x04, 0x2f
        /*00c2*/ 	.short	(.L_61 - .L_60)
	.align		4
.L_60:
        /*00c4*/ 	.word	index@(_Z27index_mul_2d_grad_grad_halfPN3c104HalfES1_S1_PKS0_S3_S3_S3_S3_PKlll)
        /*00c8*/ 	.word	0x0000001c


	//----- nvinfo : EIATTR_FRAME_SIZE
	.align		4
.L_61:
        /*00cc*/ 	.byte	0x04, 0x11
        /*00ce*/ 	.short	(.L_63 - .L_62)
	.align		4
.L_62:
        /*00d0*/ 	.word	index@(_Z27index_mul_2d_grad_grad_halfPN3c104HalfES1_S1_PKS0_S3_S3_S3_S3_PKlll)
        /*00d4*/ 	.word	0x00000000


	//----- nvinfo : EIATTR_MIN_STACK_SIZE
	.align		4
.L_63:
        /*00d8*/ 	.byte	0x04, 0x12
        /*00da*/ 	.short	(.L_65 - .L_64)
	.align		4
.L_64:
        /*00dc*/ 	.word	index@(_Z27index_mul_2d_grad_grad_halfPN3c104HalfES1_S1_PKS0_S3_S3_S3_S3_PKlll)
        /*00e0*/ 	.word	0x00000000


	//----- nvinfo : EIATTR_MIN_STACK_SIZE
	.align		4
.L_65:
        /*00e4*/ 	.byte	0x04, 0x12
        /*00e6*/ 	.short	(.L_67 - .L_66)
	.align		4
.L_66:
        /*00e8*/ 	.word	index@(_Z28index_mul_2d_grad_grad_floatPfS_S_PKfS1_S1_S1_S1_PKlll)
        /*00ec*/ 	.word	0x00000000


	//----- nvinfo : EIATTR_MIN_STACK_SIZE
	.align		4
.L_67:
        /*00f0*/ 	.byte	0x04, 0x12
        /*00f2*/ 	.short	(.L_69 - .L_68)
	.align		4
.L_68:
        /*00f4*/ 	.word	index@(_Z34index_mul_2d_grad_grad_float_dim64PfS_S_PKfS1_S1_S1_S1_PKll)
        /*00f8*/ 	.word	0x00000000


	//----- nvinfo : EIATTR_MIN_STACK_SIZE
	.align		4
.L_69:
        /*00fc*/ 	.byte	0x04, 0x12
        /*00fe*/ 	.short	(.L_71 - .L_70)
	.align		4
.L_70:
        /*0100*/ 	.word	index@(_Z22index_mul_2d_grad_halfPN3c104HalfES1_PKS0_S3_S3_PKlll)
        /*0104*/ 	.word	0x00000000


	//----- nvinfo : EIATTR_MIN_STACK_SIZE
	.align		4
.L_71:
        /*0108*/ 	.byte	0x04, 0x12
        /*010a*/ 	.short	(.L_73 - .L_72)
	.align		4
.L_72:
        /*010c*/ 	.word	index@(_Z23index_mul_2d_grad_floatPfS_PKfS1_S1_PKlll)
        /*0110*/ 	.word	0x00000000


	//----- nvinfo : EIATTR_MIN_STACK_SIZE
	.align		4
.L_73:
        /*0114*/ 	.byte	0x04, 0x12
        /*0116*/ 	.short	(.L_75 - .L_74)
	.align		4
.L_74:
        /*0118*/ 	.word	index@(_Z29index_mul_2d_grad_float_dim64PfS_PKfS1_S1_PKll)
        /*011c*/ 	.word	0x00000000


	//----- nvinfo : EIATTR_MIN_STACK_SIZE
	.align		4
.L_75:
        /*0120*/ 	.byte	0x04, 0x12
        /*0122*/ 	.short	(.L_77 - .L_76)
	.align		4
.L_76:
        /*0124*/ 	.word	index@(_Z17index_mul_2d_halfPN3c104HalfEPKS0_S3_PKlll)
        /*0128*/ 	.word	0x00000000


	//----- nvinfo : EIATTR_MIN_STACK_SIZE
	.align		4
.L_77:
        /*012c*/ 	.byte	0x04, 0x12
        /*012e*/ 	.short	(.L_79 - .L_78)
	.align		4
.L_78:
        /*0130*/ 	.word	index@(_Z18index_mul_2d_floatPfPKfS1_PKlll)
        /*0134*/ 	.word	0x00000000


	//----- nvinfo : EIATTR_MIN_STACK_SIZE
	.align		4
.L_79:
        /*0138*/ 	.byte	0x04, 0x12
        /*013a*/ 	.short	(.L_81 - .L_80)
	.align		4
.L_80:
        /*013c*/ 	.word	index@(_Z24index_mul_2d_float_dim64PfPKfS1_PKll)
        /*0140*/ 	.word	0x00000000
.L_81:


//--------------------- .nv.compat                --------------------------
	.section	.nv.compat,"",@"SHT_CUDA_COMPAT_INFO"
	.align	4
        /*0000*/ 	.byte	0x02, 0x09, 0x00, 0x00, 0x02, 0x02, 0x01, 0x00, 0x02, 0x05, 0x05, 0x00, 0x03, 0x07, 0x01, 0x01
        /*0010*/ 	.byte	0x02, 0x03, 0x00, 0x00, 0x02, 0x06, 0x01, 0x00, 0x04, 0x0b, 0x08, 0x00, 0x00, 0x00, 0x00, 0x00
        /*0020*/ 	.byte	0x00, 0x00, 0x00, 0x00


//--------------------- .nv.info._Z27index_mul_2d_grad_grad_halfPN3c104HalfES1_S1_PKS0_S3_S3_S3_S3_PKlll --------------------------
	.section	.nv.info._Z27index_mul_2d_grad_grad_halfPN3c104HalfES1_S1_PKS0_S3_S3_S3_S3_PKlll,"",@"SHT_CUDA_INFO"
	.sectionflags	@""
	.align	4


	//----- nvinfo : EIATTR_CUDA_API_VERSION
	.align		4
        /*0000*/ 	.byte	0x04, 0x37
        /*0002*/ 	.short	(.L_83 - .L_82)
.L_82:
        /*0004*/ 	.word	0x00000082


	//----- nvinfo : EIATTR_KPARAM_INFO
	.align		4
.L_83:
        /*0008*/ 	.byte	0x04, 0x17
        /*000a*/ 	.short	(.L_85 - .L_84)
.L_84:
        /*000c*/ 	.word	0x00000000
        /*0010*/ 	.short	0x000a
        /*0012*/ 	.short	0x0050
        /*0014*/ 	.byte	0x00, 0xf0, 0x21, 0x00


	//----- nvinfo : EIATTR_KPARAM_INFO
	.align		4
.L_85:
        /*0018*/ 	.byte	0x04, 0x17
        /*001a*/ 	.short	(.L_87 - .L_86)
.L_86:
        /*001c*/ 	.word	0x00000000
        /*0020*/ 	.short	0x0009
        /*0022*/ 	.short	0x0048
        /*0024*/ 	.byte	0x00, 0xf0, 0x21, 0x00


	//----- nvinfo : EIATTR_KPARAM_INFO
	.align		4
.L_87:
        /*0028*/ 	.byte	0x04, 0x17
        /*002a*/ 	.short	(.L_89 - .L_88)
.L_88:
        /*002c*/ 	.word	0x00000000
        /*0030*/ 	.short	0x0008
        /*0032*/ 	.short	0x0040
        /*0034*/ 	.byte	0x00, 0xf0, 0x21, 0x00


	//----- nvinfo : EIATTR_KPARAM_INFO
	.align		4
.L_89:
        /*0038*/ 	.byte	0x04, 0x17
        /*003a*/ 	.short	(.L_91 - .L_90)
.L_90:
        /*003c*/ 	.word	0x00000000
        /*0040*/ 	.short	0x0007
        /*0042*/ 	.short	0x0038
        /*0044*/ 	.byte	0x00, 0xf0, 0x21, 0x00


	//----- nvinfo : EIATTR_KPARAM_INFO
	.align		4
.L_91:
        /*0048*/ 	.byte	0x04, 0x17
        /*004a*/ 	.short	(.L_93 - .L_92)
.L_92:
        /*004c*/ 	.word	0x00000000
        /*0050*/ 	.short	0x0006
        /*0052*/ 	.short	0x0030
        /*0054*/ 	.byte	0x00, 0xf0, 0x21, 0x00


	//----- nvinfo : EIATTR_KPARAM_INFO
	.align		4
.L_93:
        /*0058*/ 	.byte	0x04, 0x17
        /*005a*/ 	.short	(.L_95 - .L_94)
.L_94:
        /*005c*/ 	.word	0x00000000
        /*0060*/ 	.short	0x0005
        /*0062*/ 	.short	0x0028
        /*0064*/ 	.byte	0x00, 0xf0, 0x21, 0x00


	//----- nvinfo : EIATTR_KPARAM_INFO
	.align		4
.L_95:
        /*0068*/ 	.byte	0x04, 0x17
        /*006a*/ 	.short	(.L_97 - .L_96)
.L_96:
        /*006c*/ 	.word	0x00000000
        /*0070*/ 	.short	0x0004
        /*0072*/ 	.short	0x0020
        /*0074*/ 	.byte	0x00, 0xf0, 0x21, 0x00


	//----- nvinfo : EIATTR_KPARAM_INFO
	.align		4
.L_97:
        /*0078*/ 	.byte	0x04, 0x17
        /*007a*/ 	.short	(.L_99 - .L_98)
.L_98:
        /*007c*/ 	.word	0x00000000
        /*0080*/ 	.short	0x0003
        /*0082*/ 	.short	0x0018
        /*0084*/ 	.byte	0x00, 0xf0, 0x21, 0x00


	//----- nvinfo : EIATTR_KPARAM_INFO
	.align		4
.L_99:
        /*0088*/ 	.byte	0x04, 0x17
        /*008a*/ 	.short	(.L_101 - .L_100)
.L_100:
        /*008c*/ 	.word	0x00000000
        /*0090*/ 	.short	0x0002
        /*0092*/ 	.short	0x0010
        /*0094*/ 	.byte	0x00, 0xf0, 0x21, 0x00


	//----- nvinfo : EIATTR_KPARAM_INFO
	.align		4
.L_101:
        /*0098*/ 	.byte	0x04, 0x17
        /*009a*/ 	.short	(.L_103 - .L_102)
.L_102:
        /*009c*/ 	.word	0x00000000
        /*00a0*/ 	.short	0x0001
        /*00a2*/ 	.short	0x0008
        /*00a4*/ 	.byte	0x00, 0xf0, 0x21, 0x00


	//----- nvinfo : EIATTR_KPARAM_INFO
	.align		4
.L_103:
        /*00a8*/ 	.byte	0x04, 0x17
        /*00aa*/ 	.short	(.L_105 - .L_104)
.L_104:
        /*00ac*/ 	.word	0x00000000
        /*00b0*/ 	.short	0x0000
        /*00b2*/ 	.short	0x0000
        /*00b4*/ 	.byte	0x00, 0xf0, 0x21, 0x00


	//----- nvinfo : EIATTR_SPARSE_MMA_MASK
	.align		4
.L_105:
        /*00b8*/ 	.byte	0x03, 0x50
        /*00ba*/ 	.short	0x0000


	//----- nvinfo : EIATTR_MAXREG_COUNT
	.align		4
        /*00bc*/ 	.byte	0x03, 0x1b
        /*00be*/ 	.short	0x00ff


	//----- nvinfo : EIATTR_MERCURY_ISA_VERSION
	.align		4
        /*00c0*/ 	.byte	0x03, 0x5f
        /*00c2*/ 	.short	0x0101


	//----- nvinfo : EIATTR_ATOM16_EMUL_INSTR_REG_MAP
	.align		4
        /*00c4*/ 	.byte	0x04, 0x2e
        /*00c6*/ 	.short	(.L_107 - .L_106)


	//   ....[0]....
.L_106:
        /*00c8*/ 	.word	0x00000500
        /*00cc*/ 	.short	0x000f
        /*00ce*/ 	.short	0x0000


	//   ....[1]....
        /*00d0*/ 	.word	0x00000590
        /*00d4*/ 	.short	0x000f
        /*00d6*/ 	.short	0x0000


	//----- nvinfo : EIATTR_EXIT_INSTR_OFFSETS
	.align		4
.L_107:
        /*00d8*/ 	.byte	0x04, 0x1c
        /*00da*/ 	.short	(.L_109 - .L_108)


	//   ....[0]....
.L_108:
        /*00dc*/ 	.word	0x00000090


	//   ....[1]....
        /*00e0*/ 	.word	0x000000f0


	//   ....[2]....
        /*00e4*/ 	.word	0x00000640


	//----- nvinfo : EIATTR_CRS_STACK_SIZE
	.align		4
.L_109:
        /*00e8*/ 	.byte	0x04, 0x1e
        /*00ea*/ 	.short	(.L_111 - .L_110)
.L_110:
        /*00ec*/ 	.word	0x00000000


	//----- nvinfo : EIATTR_CBANK_PARAM_SIZE
	.align		4
.L_111:
        /*00f0*/ 	.byte	0x03, 0x19
        /*00f2*/ 	.short	0x0058


	//----- nvinfo : EIATTR_PARAM_CBANK
	.align		4
        /*00f4*/ 	.byte	0x04, 0x0a
        /*00f6*/ 	.short	(.L_113 - .L_112)
	.align		4
.L_112:
        /*00f8*/ 	.word	index@(.nv.constant0._Z27index_mul_2d_grad_grad_halfPN3c104HalfES1_S1_PKS0_S3_S3_S3_S3_PKlll)
        /*00fc*/ 	.short	0x0210
        /*00fe*/ 	.short	0x0058


	//----- nvinfo : EIATTR_SW_WAR
	.align		4
.L_113:
        /*0100*/ 	.byte	0x04, 0x36
        /*0102*/ 	.short	(.L_115 - .L_114)
.L_114:
        /*0104*/ 	.word	0x00000008
.L_115:


//--------------------- .nv.info._Z28index_mul_2d_grad_grad_floatPfS_S_PKfS1_S1_S1_S1_PKlll --------------------------
	.section	.nv.info._Z28index_mul_2d_grad_grad_floatPfS_S_PKfS1_S1_S1_S1_PKlll,"",@"SHT_CUDA_INFO"
	.sectionflags	@""
	.align	4


	//----- nvinfo : EIATTR_CUDA_API_VERSION
	.align		4
        /*0000*/ 	.byte	0x04, 0x37
        /*0002*/ 	.short	(.L_117 - .L_116)
.L_116:
        /*0004*/ 	.word	0x00000082


	//----- nvinfo : EIATTR_KPARAM_INFO
	.align		4
.L_117:
        /*0008*/ 	.byte	0x04, 0x17
        /*000a*/ 	.short	(.L_119 - .L_118)
.L_118:
        /*000c*/ 	.word	0x00000000
        /*0010*/ 	.short	0x000a
        /*0012*/ 	.short	0x0050
        /*0014*/ 	.byte	0x00, 0xf0, 0x21, 0x00


	//----- nvinfo : EIATTR_KPARAM_INFO
	.align		4
.L_119:
        /*0018*/ 	.byte	0x04, 0x17
        /*001a*/ 	.short	(.L_121 - .L_120)
.L_120:
        /*001c*/ 	.word	0x00000000
        /*0020*/ 	.short	0x0009
        /*0022*/ 	.short	0x0048
        /*0024*/ 	.byte	0x00, 0xf0, 0x21, 0x00


	//----- nvinfo : EIATTR_KPARAM_INFO
	.align		4
.L_121:
        /*0028*/ 	.byte	0x04, 0x17
        /*002a*/ 	.short	(.L_123 - .L_122)
.L_122:
        /*002c*/ 	.word	0x00000000
        /*0030*/ 	.short	0x0008
        /*0032*/ 	.short	0x0040
        /*0034*/ 	.byte	0x00, 0xf0, 0x21, 0x00


	//----- nvinfo : EIATTR_KPARAM_INFO
	.align		4
.L_123:
        /*0038*/ 	.byte	0x04, 0x17
        /*003a*/ 	.short	(.L_125 - .L_124)
.L_124:
        /*003c*/ 	.word	0x00000000
        /*0040*/ 	.short	0x0007
        /*0042*/ 	.short	0x0038
        /*0044*/ 	.byte	0x00, 0xf0, 0x21, 0x00


	//----- nvinfo : EIATTR_KPARAM_INFO
	.align		4
.L_125:
        /*0048*/ 	.byte	0x04, 0x17
        /*004a*/ 	.short	(.L_127 - .L_126)
.L_126:
        /*004c*/ 	.word	0x00000000
        /*0050*/ 	.short	0x0006
        /*0052*/ 	.short	0x0030
        /*0054*/ 	.byte	0x00, 0xf0, 0x21, 0x00


	//----- nvinfo : EIATTR_KPARAM_INFO
	.align		4
.L_127:
        /*0058*/ 	.byte	0x04, 0x17
        /*005a*/ 	.short	(.L_129 - .L_128)
.L_128:
        /*005c*/ 	.word	0x00000000
        /*0060*/ 	.short	0x0005
        /*0062*/ 	.short	0x0028
        /*0064*/ 	.byte	0x00, 0xf0, 0x21, 0x00


	//----- nvinfo : EIATTR_KPARAM_INFO
	.align		4
.L_129:
        /*0068*/ 	.byte	0x04, 0x17
        /*006a*/ 	.short	(.L_131 - .L_130)
.L_130:
        /*006c*/ 	.word	0x00000000
        /*0070*/ 	.short	0x0004
        /*0072*/ 	.short	0x0020
        /*0074*/ 	.byte	0x00, 0xf0, 0x21, 0x00


	//----- nvinfo : EIATTR_KPARAM_INFO
	.align		4
.L_131:
        /*0078*/ 	.byte	0x04, 0x17
        /*007a*/ 	.short	(.L_133 - .L_132)
.L_132:
        /*007c*/ 	.word	0x00000000
        /*0080*/ 	.short	0x0003
        /*0082*/ 	.short	0x0018
        /*0084*/ 	.byte	0x00, 0xf0, 0x21, 0x00


	//----- nvinfo : EIATTR_KPARAM_INFO
	.align		4
.L_133:
        /*0088*/ 	.byte	0x04, 0x17
        /*008a*/ 	.short	(.L_135 - .L_134)
.L_134:
        /*008c*/ 	.word	0x00000000
        /*0090*/ 	.short	0x0002
        /*0092*/ 	.short	0x0010
        /*0094*/ 	.byte	0x00, 0xf0, 0x21, 0x00


	//----- nvinfo : EIATTR_KPARAM_INFO
	.align		4
.L_135:
        /*0098*/ 	.byte	0x04, 0x17
        /*009a*/ 	.short	(.L_137 - .L_136)
.L_136:
        /*009c*/ 	.word	0x00000000
        /*00a0*/ 	.short	0x0001
        /*00a2*/ 	.short	0x0008
        /*00a4*/ 	.byte	0x00, 0xf0, 0x21, 0x00


	//----- nvinfo : EIATTR_KPARAM_INFO
	.align		4
.L_137:
        /*00a8*/ 	.byte	0x04, 0x17
        /*00aa*/ 	.short	(.L_139 - .L_138)
.L_138:
        /*00ac*/ 	.word	0x00000000
        /*00b0*/ 	.short	0x0000
        /*00b2*/ 	.short	0x0000
        /*00b4*/ 	.byte	0x00, 0xf0, 0x21, 0x00


	//----- nvinfo : EIATTR_SPARSE_MMA_MASK
	.align		4
.L_139:
        /*00b8*/ 	.byte	0x03, 0x50
        /*00ba*/ 	.short	0x0000


	//----- nvinfo : EIATTR_MAXREG_COUNT
	.align		4
        /*00bc*/ 	.byte	0x03, 0x1b
        /*00be*/ 	.short	0x00ff


	//----- nvinfo : EIATTR_MERCURY_ISA_VERSION
	.align		4
        /*00c0*/ 	.byte	0x03, 0x5f
        /*00c2*/ 	.short	0x0101


	//----- nvinfo : EIATTR_EXIT_INSTR_OFFSETS
	.align		4
        /*00c4*/ 	.byte	0x04, 0x1c
        /*00c6*/ 	.short	(.L_141 - .L_140)


	//   ....[0]....
.L_140:
        /*00c8*/ 	.word	0x00000090


	//   ....[1]....
        /*00cc*/ 	.word	0x000000f0


	//   ....[2]....
        /*00d0*/ 	.word	0x00000500


	//----- nvinfo : EIATTR_CRS_STACK_SIZE
	.align		4
.L_141:
        /*00d4*/ 	.byte	0x04, 0x1e
        /*00d6*/ 	.short	(.L_143 - .L_142)
.L_142:
        /*00d8*/ 	.word	0x00000000


	//----- nvinfo : EIATTR_CBANK_PARAM_SIZE
	.align		4
.L_143:
        /*00dc*/ 	.byte	0x03, 0x19
        /*00de*/ 	.short	0x0058


	//----- nvinfo : EIATTR_PARAM_CBANK
	.align		4
        /*00e0*/ 	.byte	0x04, 0x0a
        /*00e2*/ 	.short	(.L_145 - .L_144)
	.align		4
.L_144:
        /*00e4*/ 	.word	index@(.nv.constant0._Z28index_mul_2d_grad_grad_floatPfS_S_PKfS1_S1_S1_S1_PKlll)
        /*00e8*/ 	.short	0x0210
        /*00ea*/ 	.short	0x0058


	//----- nvinfo : EIATTR_SW_WAR
	.align		4
.L_145:
        /*00ec*/ 	.byte	0x04, 0x36
        /*00ee*/ 	.short	(.L_147 - .L_146)
.L_146:
        /*00f0*/ 	.word	0x00000008
.L_147:


//--------------------- .nv.info._Z34index_mul_2d_grad_grad_float_dim64PfS_S_PKfS1_S1_S1_S1_PKll --------------------------
	.section	.nv.info._Z34index_mul_2d_grad_grad_float_dim64PfS_S_PKfS1_S1_S1_S1_PKll,"",@"SHT_CUDA_INFO"
	.sectionflags	@""
	.align	4


	//----- nvinfo : EIATTR_CUDA_API_VERSION
	.align		4
        /*0000*/ 	.byte	0x04, 0x37
        /*0002*/ 	.short	(.L_149 - .L_148)
.L_148:
        /*0004*/ 	.word	0x00000082


	//----- nvinfo : EIATTR_KPARAM_INFO
	.align		4
.L_149:
        /*0008*/ 	.byte	0x04, 0x17
        /*000a*/ 	.short	(.L_151 - .L_150)
.L_150:
        /*000c*/ 	.word	0x00000000
        /*0010*/ 	.short	0x0009
        /*0012*/ 	.short	0x0048
        /*0014*/ 	.byte	0x00, 0xf0, 0x21, 0x00


	//----- nvinfo : EIATTR_KPARAM_INFO
	.align		4
.L_151:
        /*0018*/ 	.byte	0x04, 0x17
        /*001a*/ 	.short	(.L_153 - .L_152)
.L_152:
        /*001c*/ 	.word	0x00000000
        /*0020*/ 	.short	0x0008
        /*0022*/ 	.short	0x0040
        /*0024*/ 	.byte	0x00, 0xf0, 0x21, 0x00


	//----- nvinfo : EIATTR_KPARAM_INFO
	.align		4
.L_153:
        /*0028*/ 	.byte	0x04, 0x17
        /*002a*/ 	.short	(.L_155 - .L_154)
.L_154:
        /*002c*/ 	.word	0x00000000
        /*0030*/ 	.short	0x0007
        /*0032*/ 	.short	0x0038
        /*0034*/ 	.byte	0x00, 0xf0, 0x21, 0x00


	//----- nvinfo : EIATTR_KPARAM_INFO
	.align		4
.L_155:
        /*0038*/ 	.byte	0x04, 0x17
        /*003a*/ 	.short	(.L_157 - .L_156)
.L_156:
        /*003c*/ 	.word	0x00000000
        /*0040*/ 	.short	0x0006
        /*0042*/ 	.short	0x0030
        /*0044*/ 	.byte	0x00, 0xf0, 0x21, 0x00


	//----- nvinfo : EIATTR_KPARAM_INFO
	.align		4
.L_157:
        /*0048*/ 	.byte	0x04, 0x17
        /*004a*/ 	.short	(.L_159 - .L_158)
.L_158:
        /*004c*/ 	.word	0x00000000
        /*0050*/ 	.short	0x0005
        /*0052*/ 	.short	0x0028
        /*0054*/ 	.byte	0x00, 0xf0, 0x21, 0x00


	//----- nvinfo : EIATTR_KPARAM_INFO
	.align		4
.L_159:
        /*0058*/ 	.byte	0x04, 0x17
        /*005a*/ 	.short	(.L_161 - .L_160)
.L_160:
        /*005c*/ 	.word	0x00000000
        /*0060*/ 	.short	0x0004
        /*0062*/ 	.short	0x0020
        /*0064*/ 	.byte	0x00, 0xf0, 0x21, 0x00


	//----- nvinfo : EIATTR_KPARAM_INFO
	.align		4
.L_161:
        /*0068*/ 	.byte	0x04, 0x17
        /*006a*/ 	.short	(.L_163 - .L_162)
.L_162:
        /*006c*/ 	.word	0x00000000
        /*0070*/ 	.short	0x0003
        /*0072*/ 	.short	0x0018
        /*0074*/ 	.byte	0x00, 0xf0, 0x21, 0x00


	//----- nvinfo : EIATTR_KPARAM_INFO
	.align		4
.L_163:
        /*0078*/ 	.byte	0x04, 0x17
        /*007a*/ 	.short	(.L_165 - .L_164)
.L_164:
        /*007c*/ 	.word	0x00000000
        /*0080*/ 	.short	0x0002
        /*0082*/ 	.short	0x0010
        /*0084*/ 	.byte	0x00, 0xf0, 0x21, 0x00


	//----- nvinfo : EIATTR_KPARAM_INFO
	.align		4
.L_165:
        /*0088*/ 	.byte	0x04, 0x17
        /*008a*/ 	.short	(.L_167 - .L_166)
.L_166:
        /*008c*/ 	.word	0x00000000
        /*0090*/ 	.short	0x0001
        /*0092*/ 	.short	0x0008
        /*0094*/ 	.byte	0x00, 0xf0, 0x21, 0x00


	//----- nvinfo : EIATTR_KPARAM_INFO
	.align		4
.L_167:
        /*0098*/ 	.byte	0x04, 0x17
        /*009a*/ 	.short	(.L_169 - .L_168)
.L_168:
        /*009c*/ 	.word	0x00000000
        /*00a0*/ 	.short	0x0000
        /*00a2*/ 	.short	0x0000
        /*00a4*/ 	.byte	0x00, 0xf0, 0x21, 0x00


	//----- nvinfo : EIATTR_SPARSE_MMA_MASK
	.align		4
.L_169:
        /*00a8*/ 	.byte	0x03, 0x50
        /*00aa*/ 	.short	0x0000


	//----- nvinfo : EIATTR_MAXREG_COUNT
	.align		4
        /*00ac*/ 	.byte	0x03, 0x1b
        /*00ae*/ 	.short	0x00ff


	//----- nvinfo : EIATTR_MERCURY_ISA_VERSION
	.align		4
        /*00b0*/ 	.byte	0x03, 0x5f
        /*00b2*/ 	.short	0x0101


	//----- nvinfo : EIATTR_EXIT_INSTR_OFFSETS
	.align		4
        /*00b4*/ 	.byte	0x04, 0x1c
        /*00b6*/ 	.short	(.L_171 - .L_170)


	//   ....[0]....
.L_170:
        /*00b8*/ 	.word	0x00000090


	//   ....[1]....
        /*00bc*/ 	.word	0x00000490


	//----- nvinfo : EIATTR_CBANK_PARAM_SIZE
	.align		4
.L_171:
        /*00c0*/ 	.byte	0x03, 0x19
        /*00c2*/ 	.short	0x0050


	//----- nvinfo : EIATTR_PARAM_CBANK
	.align		4
        /*00c4*/ 	.byte	0x04, 0x0a
        /*00c6*/ 	.short	(.L_173 - .L_172)
	.align		4
.L_172:
        /*00c8*/ 	.word	index@(.nv.constant0._Z34index_mul_2d_grad_grad_float_dim64PfS_S_PKfS1_S1_S1_S1_PKll)
        /*00cc*/ 	.short	0x0210
        /*00ce*/ 	.short	0x0050


	//----- nvinfo : EIATTR_SW_WAR
	.align		4
.L_173:
        /*00d0*/ 	.byte	0x04, 0x36
        /*00d2*/ 	.short	(.L_175 - .L_174)
.L_174:
        /*00d4*/ 	.word	0x00000008
.L_175:


//--------------------- .nv.info._Z22index_mul_2d_grad_halfPN3c104HalfES1_PKS0_S3_S3_PKlll --------------------------
	.section	.nv.info._Z22index_mul_2d_grad_halfPN3c104HalfES1_PKS0_S3_S3_PKlll,"",@"SHT_CUDA_INFO"
	.sectionflags	@""
	.align	4


	//----- nvinfo : EIATTR_CUDA_API_VERSION
	.align		4
        /*0000*/ 	.byte	0x04, 0x37
        /*0002*/ 	.short	(.L_177 - .L_176)
.L_176:
        /*0004*/ 	.word	0x00000082


	//----- nvinfo : EIATTR_KPARAM_INFO
	.align		4
.L_177:
        /*0008*/ 	.byte	0x04, 0x17
        /*000a*/ 	.short	(.L_179 - .L_178)
.L_178:
        /*000c*/ 	.word	0x00000000
        /*0010*/ 	.short	0x0007
        /*0012*/ 	.short	0x0038
        /*0014*/ 	.byte	0x00, 0xf0, 0x21, 0x00


	//----- nvinfo : EIATTR_KPARAM_INFO
	.align		4
.L_179:
        /*0018*/ 	.byte	0x04, 0x17
        /*001a*/ 	.short	(.L_181 - .L_180)
.L_180:
        /*001c*/ 	.word	0x00000000
        /*0020*/ 	.short	0x0006
        /*0022*/ 	.short	0x0030
        /*0024*/ 	.byte	0x00, 0xf0, 0x21, 0x00


	//----- nvinfo : EIATTR_KPARAM_INFO
	.align		4
.L_181:
        /*0028*/ 	.byte	0x04, 0x17
        /*002a*/ 	.short	(.L_183 - .L_182)
.L_182:
        /*002c*/ 	.word	0x00000000
        /*0030*/ 	.short	0x0005
        /*0032*/ 	.short	0x0028
        /*0034*/ 	.byte	0x00, 0xf0, 0x21, 0x00


	//----- nvinfo : EIATTR_KPARAM_INFO
	.align		4
.L_183:
        /*0038*/ 	.byte	0x04, 0x17
        /*003a*/ 	.short	(.L_185 - .L_184)
.L_184:
        /*003c*/ 	.word	0x00000000
        /*0040*/ 	.short	0x0004
        /*0042*/ 	.short	0x0020
        /*0044*/ 	.byte	0x00, 0xf0, 0x21, 0x00


	//----- nvinfo : EIATTR_KPARAM_INFO
	.align		4
.L_185:
        /*0048*/ 	.byte	0x04, 0x17
        /*004a*/ 	.short	(.L_187 - .L_186)
.L_186:
        /*004c*/ 	.word	0x00000000
        /*0050*/ 	.short	0x0003
        /*0052*/ 	.short	0x0018
        /*0054*/ 	.byte	0x00, 0xf0, 0x21, 0x00


	//----- nvinfo : EIATTR_KPARAM_INFO
	.align		4
.L_187:
        /*0058*/ 	.byte	0x04, 0x17
        /*005a*/ 	.short	(.L_189 - .L_188)
.L_188:
        /*005c*/ 	.word	0x00000000
        /*0060*/ 	.short	0x0002
        /*0062*/ 	.short	0x0010
        /*0064*/ 	.byte	0x00, 0xf0, 0x21, 0x00


	//----- nvinfo : EIATTR_KPARAM_INFO
	.align		4
.L_189:
        /*0068*/ 	.byte	0x04, 0x17
        /*006a*/ 	.short	(.L_191 - .L_190)
.L_190:
        /*006c*/ 	.word	0x00000000
        /*0070*/ 	.short	0x0001
        /*0072*/ 	.short	0x0008
        /*0074*/ 	.byte	0x00, 0xf0, 0x21, 0x00


	//----- nvinfo : EIATTR_KPARAM_INFO
	.align		4
.L_191:
        /*0078*/ 	.byte	0x04, 0x17
        /*007a*/ 	.short	(.L_193 - .L_192)
.L_192:
        /*007c*/ 	.word	0x00000000
        /*0080*/ 	.short	0x0000
        /*0082*/ 	.short	0x0000
        /*0084*/ 	.byte	0x00, 0xf0, 0x21, 0x00


	//----- nvinfo : EIATTR_SPARSE_MMA_MASK
	.align		4
.L_193:
        /*0088*/ 	.byte	0x03, 0x50
        /*008a*/ 	.short	0x0000


	//----- nvinfo : EIATTR_MAXREG_COUNT
	.align		4
        /*008c*/ 	.byte	0x03, 0x1b
        /*008e*/ 	.short	0x00ff


	//----- nvinfo : EIATTR_MERCURY_ISA_VERSION
	.align		4
        /*0090*/ 	.byte	0x03, 0x5f
        /*0092*/ 	.short	0x0101


	//----- nvinfo : EIATTR_ATOM16_EMUL_INSTR_REG_MAP
	.align		4
        /*0094*/ 	.byte	0x04, 0x2e
        /*0096*/ 	.short	(.L_195 - .L_194)


	//   ....[0]....
.L_194:
        /*0098*/ 	.word	0x000003f0
        /*009c*/ 	.short	0x000b
        /*009e*/ 	.short	0x0000


	//   ....[1]....
        /*00a0*/ 	.word	0x00000490
        /*00a4*/ 	.short	0x000b
        /*00a6*/ 	.short	0x0000


	//----- nvinfo : EIATTR_EXIT_INSTR_OFFSETS
	.align		4
.L_195:
        /*00a8*/ 	.byte	0x04, 0x1c
        /*00aa*/ 	.short	(.L_197 - .L_196)


	//   ....[0]....
.L_196:
        /*00ac*/ 	.word	0x00000090


	//   ....[1]....
        /*00b0*/ 	.word	0x000000f0


	//   ....[2]....
        /*00b4*/ 	.word	0x00000540


	//----- nvinfo : EIATTR_CRS_STACK_SIZE
	.align		4
.L_197:
        /*00b8*/ 	.byte	0x04, 0x1e
        /*00ba*/ 	.short	(.L_199 - .L_198)
.L_198:
        /*00bc*/ 	.word	0x00000000


	//----- nvinfo : EIATTR_CBANK_PARAM_SIZE
	.align		4
.L_199:
        /*00c0*/ 	.byte	0x03, 0x19
        /*00c2*/ 	.short	0x0040


	//----- nvinfo : EIATTR_PARAM_CBANK
	.align		4
        /*00c4*/ 	.byte	0x04, 0x0a
        /*00c6*/ 	.short	(.L_201 - .L_200)
	.align		4
.L_200:
        /*00c8*/ 	.word	index@(.nv.constant0._Z22index_mul_2d_grad_halfPN3c104HalfES1_PKS0_S3_S3_PKlll)
        /*00cc*/ 	.short	0x0210
        /*00ce*/ 	.short	0x0040


	//----- nvinfo : EIATTR_SW_WAR
	.align		4
.L_201:
        /*00d0*/ 	.byte	0x04, 0x36
        /*00d2*/ 	.short	(.L_203 - .L_202)
.L_202:
        /*00d4*/ 	.word	0x00000008
.L_203:


//--------------------- .nv.info._Z23index_mul_2d_grad_floatPfS_PKfS1_S1_PKlll --------------------------
	.section	.nv.info._Z23index_mul_2d_grad_floatPfS_PKfS1_S1_PKlll,"",@"SHT_CUDA_INFO"
	.sectionflags	@""
	.align	4


	//----- nvinfo : EIATTR_CUDA_API_VERSION
	.align		4
        /*0000*/ 	.byte	0x04, 0x37
        /*0002*/ 	.short	(.L_205 - .L_204)
.L_204:
        /*0004*/ 	.word	0x00000082


	//----- nvinfo : EIATTR_KPARAM_INFO
	.align		4
.L_205:
        /*0008*/ 	.byte	0x04, 0x17
        /*000a*/ 	.short	(.L_207 - .L_206)
.L_206:
        /*000c*/ 	.word	0x00000000
        /*0010*/ 	.short	0x0007
        /*0012*/ 	.short	0x0038
        /*0014*/ 	.byte	0x00, 0xf0, 0x21, 0x00


	//----- nvinfo : EIATTR_KPARAM_INFO
	.align		4
.L_207:
        /*0018*/ 	.byte	0x04, 0x17
        /*001a*/ 	.short	(.L_209 - .L_208)
.L_208:
        /*001c*/ 	.word	0x00000000
        /*0020*/ 	.short	0x0006
        /*0022*/ 	.short	0x0030
        /*0024*/ 	.byte	0x00, 0xf0, 0x21, 0x00


	//----- nvinfo : EIATTR_KPARAM_INFO
	.align		4
.L_209:
        /*0028*/ 	.byte	0x04, 0x17
        /*002a*/ 	.short	(.L_211 - .L_210)
.L_210:
        /*002c*/ 	.word	0x00000000
        /*0030*/ 	.short	0x0005
        /*0032*/ 	.short	0x0028
        /*0034*/ 	.byte	0x00, 0xf0, 0x21, 0x00


	//----- nvinfo : EIATTR_KPARAM_INFO
	.align		4
.L_211:
        /*0038*/ 	.byte	0x04, 0x17
        /*003a*/ 	.short	(.L_213 - .L_212)
.L_212:
        /*003c*/ 	.word	0x00000000
        /*0040*/ 	.short	0x0004
        /*0042*/ 	.short	0x0020
        /*0044*/ 	.byte	0x00, 0xf0, 0x21, 0x00


	//----- nvinfo : EIATTR_KPARAM_INFO
	.align		4
.L_213:
        /*0048*/ 	.byte	0x04, 0x17
        /*004a*/ 	.short	(.L_215 - .L_214)
.L_214:
        /*004c*/ 	.word	0x00000000
        /*0050*/ 	.short	0x0003
        /*0052*/ 	.short	0x0018
        /*0054*/ 	.byte	0x00, 0xf0, 0x21, 0x00


	//----- nvinfo : EIATTR_KPARAM_INFO
	.align		4
.L_215:
        /*0058*/ 	.byte	0x04, 0x17
        /*005a*/ 	.short	(.L_217 - .L_216)
.L_216:
        /*005c*/ 	.word	0x00000000
        /*0060*/ 	.short	0x0002
        /*0062*/ 	.short	0x0010
        /*0064*/ 	.byte	0x00, 0xf0, 0x21, 0x00


	//----- nvinfo : EIATTR_KPARAM_INFO
	.align		4
.L_217:
        /*0068*/ 	.byte	0x04, 0x17
        /*006a*/ 	.short	(.L_219 - .L_218)
.L_218:
        /*006c*/ 	.word	0x00000000
        /*0070*/ 	.short	0x0001
        /*0072*/ 	.short	0x0008
        /*0074*/ 	.byte	0x00, 0xf0, 0x21, 0x00


	//----- nvinfo : EIATTR_KPARAM_INFO
	.align		4
.L_219:
        /*0078*/ 	.byte	0x04, 0x17
        /*007a*/ 	.short	(.L_221 - .L_220)
.L_220:
        /*007c*/ 	.word	0x00000000
        /*0080*/ 	.short	0x0000
        /*0082*/ 	.short	0x0000
        /*0084*/ 	.byte	0x00, 0xf0, 0x21, 0x00


	//----- nvinfo : EIATTR_SPARSE_MMA_MASK
	.align		4
.L_221:
        /*0088*/ 	.byte	0x03, 0x50
        /*008a*/ 	.short	0x0000


	//----- nvinfo : EIATTR_MAXREG_COUNT
	.align		4
        /*008c*/ 	.byte	0x03, 0x1b
        /*008e*/ 	.short	0x00ff


	//----- nvinfo : EIATTR_MERCURY_ISA_VERSION
	.align		4
        /*0090*/ 	.byte	0x03, 0x5f
        /*0092*/ 	.short	0x0101


	//----- nvinfo : EIATTR_EXIT_INSTR_OFFSETS
	.align		4
        /*0094*/ 	.byte	0x04, 0x1c
        /*0096*/ 	.short	(.L_223 - .L_222)


	//   ....[0]....
.L_222:
        /*0098*/ 	.word	0x00000090


	//   ....[1]....
        /*009c*/ 	.word	0x000000f0


	//   ....[2]....
        /*00a0*/ 	.word	0x00000420


	//----- nvinfo : EIATTR_CRS_STACK_SIZE
	.align		4
.L_223:
        /*00a4*/ 	.byte	0x04, 0x1e
        /*00a6*/ 	.short	(.L_225 - .L_224)
.L_224:
        /*00a8*/ 	.word	0x00000000


	//----- nvinfo : EIATTR_CBANK_PARAM_SIZE
	.align		4
.L_225:
        /*00ac*/ 	.byte	0x03, 0x19
        /*00ae*/ 	.short	0x0040


	//----- nvinfo : EIATTR_PARAM_CBANK
	.align		4
        /*00b0*/ 	.byte	0x04, 0x0a
        /*00b2*/ 	.short	(.L_227 - .L_226)
	.align		4
.L_226:
        /*00b4*/ 	.word	index@(.nv.constant0._Z23index_mul_2d_grad_floatPfS_PKfS1_S1_PKlll)
        /*00b8*/ 	.short	0x0210
        /*00ba*/ 	.short	0x0040


	//----- nvinfo : EIATTR_SW_WAR
	.align		4
.L_227:
        /*00bc*/ 	.byte	0x04, 0x36
        /*00be*/ 	.short	(.L_229 - .L_228)
.L_228:
        /*00c0*/ 	.word	0x00000008
.L_229:


//--------------------- .nv.info._Z29index_mul_2d_grad_float_dim64PfS_PKfS1_S1_PKll --------------------------
	.section	.nv.info._Z29index_mul_2d_grad_float_dim64PfS_PKfS1_S1_PKll,"",@"SHT_CUDA_INFO"
	.sectionflags	@""
	.align	4


	//----- nvinfo : EIATTR_CUDA_API_VERSION
	.align		4
        /*0000*/ 	.byte	0x04, 0x37
        /*0002*/ 	.short	(.L_231 - .L_230)
.L_230:
        /*0004*/ 	.word	0x00000082


	//----- nvinfo : EIATTR_KPARAM_INFO
	.align		4
.L_231:
        /*0008*/ 	.byte	0x04, 0x17
        /*000a*/ 	.short	(.L_233 - .L_232)
.L_232:
        /*000c*/ 	.word	0x00000000
        /*0010*/ 	.short	0x0006
        /*0012*/ 	.short	0x0030
        /*0014*/ 	.byte	0x00, 0xf0, 0x21, 0x00


	//----- nvinfo : EIATTR_KPARAM_INFO
	.align		4
.L_233:
        /*0018*/ 	.byte	0x04, 0x17
        /*001a*/ 	.short	(.L_235 - .L_234)
.L_234:
        /*001c*/ 	.word	0x00000000
        /*0020*/ 	.short	0x0005
        /*0022*/ 	.short	0x0028
        /*0024*/ 	.byte	0x00, 0xf0, 0x21, 0x00


	//----- nvinfo : EIATTR_KPARAM_INFO
	.align		4
.L_235:
        /*0028*/ 	.byte	0x04, 0x17
        /*002a*/ 	.short	(.L_237 - .L_236)
.L_236:
        /*002c*/ 	.word	0x00000000
        /*0030*/ 	.short	0x0004
        /*0032*/ 	.short	0x0020
        /*0034*/ 	.byte	0x00, 0xf0, 0x21, 0x00


	//----- nvinfo : EIATTR_KPARAM_INFO
	.align		4
.L_237:
        /*0038*/ 	.byte	0x04, 0x17
        /*003a*/ 	.short	(.L_239 - .L_238)
.L_238:
        /*003c*/ 	.word	0x00000000
        /*0040*/ 	.short	0x0003
        /*0042*/ 	.short	0x0018
        /*0044*/ 	.byte	0x00, 0xf0, 0x21, 0x00


	//----- nvinfo : EIATTR_KPARAM_INFO
	.align		4
.L_239:
        /*0048*/ 	.byte	0x04, 0x17
        /*004a*/ 	.short	(.L_241 - .L_240)
.L_240:
        /*004c*/ 	.word	0x00000000
        /*0050*/ 	.short	0x0002
        /*0052*/ 	.short	0x0010
        /*0054*/ 	.byte	0x00, 0xf0, 0x21, 0x00


	//----- nvinfo : EIATTR_KPARAM_INFO
	.align		4
.L_241:
        /*0058*/ 	.byte	0x04, 0x17
        /*005a*/ 	.short	(.L_243 - .L_242)
.L_242:
        /*005c*/ 	.word	0x00000000
        /*0060*/ 	.short	0x0001
        /*0062*/ 	.short	0x0008
        /*0064*/ 	.byte	0x00, 0xf0, 0x21, 0x00


	//----- nvinfo : EIATTR_KPARAM_INFO
	.align		4
.L_243:
        /*0068*/ 	.byte	0x04, 0x17
        /*006a*/ 	.short	(.L_245 - .L_244)
.L_244:
        /*006c*/ 	.word	0x00000000
        /*0070*/ 	.short	0x0000
        /*0072*/ 	.short	0x0000
        /*0074*/ 	.byte	0x00, 0xf0, 0x21, 0x00


	//----- nvinfo : EIATTR_SPARSE_MMA_MASK
	.align		4
.L_245:
        /*0078*/ 	.byte	0x03, 0x50
        /*007a*/ 	.short	0x0000


	//----- nvinfo : EIATTR_MAXREG_COUNT
	.align		4
        /*007c*/ 	.byte	0x03, 0x1b
        /*007e*/ 	.short	0x00ff


	//----- nvinfo : EIATTR_MERCURY_ISA_VERSION
	.align		4
        /*0080*/ 	.byte	0x03, 0x5f
        /*0082*/ 	.short	0x0101


	//----- nvinfo : EIATTR_EXIT_INSTR_OFFSETS
	.align		4
        /*0084*/ 	.byte	0x04, 0x1c
        /*0086*/ 	.short	(.L_247 - .L_246)


	//   ....[0]....
.L_246:
        /*0088*/ 	.word	0x00000090


	//   ....[1]....
        /*008c*/ 	.word	0x00000340


	//----- nvinfo : EIATTR_CBANK_PARAM_SIZE
	.align		4
.L_247:
        /*0090*/ 	.byte	0x03, 0x19
        /*0092*/ 	.short	0x0038


	//----- nvinfo : EIATTR_PARAM_CBANK
	.align		4
        /*0094*/ 	.byte	0x04, 0x0a
        /*0096*/ 	.short	(.L_249 - .L_248)
	.align		4
.L_248:
        /*0098*/ 	.word	index@(.nv.constant0._Z29index_mul_2d_grad_float_dim64PfS_PKfS1_S1_PKll)
        /*009c*/ 	.short	0x0210
        /*009e*/ 	.short	0x0038


	//----- nvinfo : EIATTR_SW_WAR
	.align		4
.L_249:
        /*00a0*/ 	.byte	0x04, 0x36
        /*00a2*/ 	.short	(.L_251 - .L_250)
.L_250:
        /*00a4*/ 	.word	0x00000008
.L_251:


//--------------------- .nv.info._Z17index_mul_2d_halfPN3c104HalfEPKS0_S3_PKlll --------------------------
	.section	.nv.info._Z17index_mul_2d_halfPN3c104HalfEPKS0_S3_PKlll,"",@"SHT_CUDA_INFO"
	.sectionflags	@""
	.align	4


	//----- nvinfo : EIATTR_CUDA_API_VERSION
	.align		4
        /*0000*/ 	.byte	0x04, 0x37
        /*0002*/ 	.short	(.L_253 - .L_252)
.L_252:
        /*0004*/ 	.word	0x00000082


	//----- nvinfo : EIATTR_KPARAM_INFO
	.align		4
.L_253:
        /*0008*/ 	.byte	0x04, 0x17
        /*000a*/ 	.short	(.L_255 - .L_254)
.L_254:
        /*000c*/ 	.word	0x00000000
        /*0010*/ 	.short	0x0005
        /*0012*/ 	.short	0x0028
        /*0014*/ 	.byte	0x00, 0xf0, 0x21, 0x00


	//----- nvinfo : EIATTR_KPARAM_INFO
	.align		4
.L_255:
        /*0018*/ 	.byte	0x04, 0x17
        /*001a*/ 	.short	(.L_257 - .L_256)
.L_256:
        /*001c*/ 	.word	0x00000000
        /*0020*/ 	.short	0x0004
        /*0022*/ 	.short	0x0020
        /*0024*/ 	.byte	0x00, 0xf0, 0x21, 0x00


	//----- nvinfo : EIATTR_KPARAM_INFO
	.align		4
.L_257:
        /*0028*/ 	.byte	0x04, 0x17
        /*002a*/ 	.short	(.L_259 - .L_258)
.L_258:
        /*002c*/ 	.word	0x00000000
        /*0030*/ 	.short	0x0003
        /*0032*/ 	.short	0x0018
        /*0034*/ 	.byte	0x00, 0xf0, 0x21, 0x00


	//----- nvinfo : EIATTR_KPARAM_INFO
	.align		4
.L_259:
        /*0038*/ 	.byte	0x04, 0x17
        /*003a*/ 	.short	(.L_261 - .L_260)
.L_260:
        /*003c*/ 	.word	0x00000000
        /*0040*/ 	.short	0x0002
        /*0042*/ 	.short	0x0010
        /*0044*/ 	.byte	0x00, 0xf0, 0x21, 0x00


	//----- nvinfo : EIATTR_KPARAM_INFO
	.align		4
.L_261:
        /*0048*/ 	.byte	0x04, 0x17
        /*004a*/ 	.short	(.L_263 - .L_262)
.L_262:
        /*004c*/ 	.word	0x00000000
        /*0050*/ 	.short	0x0001
        /*0052*/ 	.short	0x0008
        /*0054*/ 	.byte	0x00, 0xf0, 0x21, 0x00


	//----- nvinfo : EIATTR_KPARAM_INFO
	.align		4
.L_263:
        /*0058*/ 	.byte	0x04, 0x17
        /*005a*/ 	.short	(.L_265 - .L_264)
.L_264:
        /*005c*/ 	.word	0x00000000
        /*0060*/ 	.short	0x0000
        /*0062*/ 	.short	0x0000
        /*0064*/ 	.byte	0x00, 0xf0, 0x21, 0x00


	//----- nvinfo : EIATTR_SPARSE_MMA_MASK
	.align		4
.L_265:
        /*0068*/ 	.byte	0x03, 0x50
        /*006a*/ 	.short	0x0000


	//----- nvinfo : EIATTR_MAXREG_COUNT
	.align		4
        /*006c*/ 	.byte	0x03, 0x1b
        /*006e*/ 	.short	0x00ff


	//----- nvinfo : EIATTR_MERCURY_ISA_VERSION
	.align		4
        /*0070*/ 	.byte	0x03, 0x5f
        /*0072*/ 	.short	0x0101


	//----- nvinfo : EIATTR_EXIT_INSTR_OFFSETS
	.align		4
        /*0074*/ 	.byte	0x04, 0x1c
        /*0076*/ 	.short	(.L_267 - .L_266)


	//   ....[0]....
.L_266:
        /*0078*/ 	.word	0x00000090


	//   ....[1]....
        /*007c*/ 	.word	0x000000f0


	//   ....[2]....
        /*0080*/ 	.word	0x000003a0


	//----- nvinfo : EIATTR_CRS_STACK_SIZE
	.align		4
.L_267:
        /*0084*/ 	.byte	0x04, 0x1e
        /*0086*/ 	.short	(.L_269 - .L_268)
.L_268:
        /*0088*/ 	.word	0x00000000


	//----- nvinfo : EIATTR_CBANK_PARAM_SIZE
	.align		4
.L_269:
        /*008c*/ 	.byte	0x03, 0x19
        /*008e*/ 	.short	0x0030


	//----- nvinfo : EIATTR_PARAM_CBANK
	.align		4
        /*0090*/ 	.byte	0x04, 0x0a
        /*0092*/ 	.short	(.L_271 - .L_270)
	.align		4
.L_270:
        /*0094*/ 	.word	index@(.nv.constant0._Z17index_mul_2d_halfPN3c104HalfEPKS0_S3_PKlll)
        /*0098*/ 	.short	0x0210
        /*009a*/ 	.short	0x0030


	//----- nvinfo : EIATTR_SW_WAR
	.align		4
.L_271:
        /*009c*/ 	.byte	0x04, 0x36
        /*009e*/ 	.short	(.L_273 - .L_272)
.L_272:
        /*00a0*/ 	.word	0x00000008
.L_273:


//--------------------- .nv.info._Z18index_mul_2d_floatPfPKfS1_PKlll --------------------------
	.section	.nv.info._Z18index_mul_2d_floatPfPKfS1_PKlll,"",@"SHT_CUDA_INFO"
	.sectionflags	@""
	.align	4


	//----- nvinfo : EIATTR_CUDA_API_VERSION
	.align		4
        /*0000*/ 	.byte	0x04, 0x37
        /*0002*/ 	.short	(.L_275 - .L_274)
.L_274:
        /*0004*/ 	.word	0x00000082


	//----- nvinfo : EIATTR_KPARAM_INFO
	.align		4
.L_275:
        /*0008*/ 	.byte	0x04, 0x17
        /*000a*/ 	.short	(.L_277 - .L_276)
.L_276:
        /*000c*/ 	.word	0x00000000
        /*0010*/ 	.short	0x0005
        /*0012*/ 	.short	0x0028
        /*0014*/ 	.byte	0x00, 0xf0, 0x21, 0x00


	//----- nvinfo : EIATTR_KPARAM_INFO
	.align		4
.L_277:
        /*0018*/ 	.byte	0x04, 0x17
        /*001a*/ 	.short	(.L_279 - .L_278)
.L_278:
        /*001c*/ 	.word	0x00000000
        /*0020*/ 	.short	0x0004
        /*0022*/ 	.short	0x0020
        /*0024*/ 	.byte	0x00, 0xf0, 0x21, 0x00


	//----- nvinfo : EIATTR_KPARAM_INFO
	.align		4
.L_279:
        /*0028*/ 	.byte	0x04, 0x17
        /*002a*/ 	.short	(.L_281 - .L_280)
.L_280:
        /*002c*/ 	.word	0x00000000
        /*0030*/ 	.short	0x0003
        /*0032*/ 	.short	0x0018
        /*0034*/ 	.byte	0x00, 0xf0, 0x21, 0x00


	//----- nvinfo : EIATTR_KPARAM_INFO
	.align		4
.L_281:
        /*0038*/ 	.byte	0x04, 0x17
        /*003a*/ 	.short	(.L_283 - .L_282)
.L_282:
        /*003c*/ 	.word	0x00000000
        /*0040*/ 	.short	0x0002
        /*0042*/ 	.short	0x0010
        /*0044*/ 	.byte	0x00, 0xf0, 0x21, 0x00


	//----- nvinfo : EIATTR_KPARAM_INFO
	.align		4
.L_283:
        /*0048*/ 	.byte	0x04, 0x17
        /*004a*/ 	.short	(.L_285 - .L_284)
.L_284:
        /*004c*/ 	.word	0x00000000
        /*0050*/ 	.short	0x0001
        /*0052*/ 	.short	0x0008
        /*0054*/ 	.byte	0x00, 0xf0, 0x21, 0x00


	//----- nvinfo : EIATTR_KPARAM_INFO
	.align		4
.L_285:
        /*0058*/ 	.byte	0x04, 0x17
        /*005a*/ 	.short	(.L_287 - .L_286)
.L_286:
        /*005c*/ 	.word	0x00000000
        /*0060*/ 	.short	0x0000
        /*0062*/ 	.short	0x0000
        /*0064*/ 	.byte	0x00, 0xf0, 0x21, 0x00


	//----- nvinfo : EIATTR_SPARSE_MMA_MASK
	.align		4
.L_287:
        /*0068*/ 	.byte	0x03, 0x50
        /*006a*/ 	.short	0x0000


	//----- nvinfo : EIATTR_MAXREG_COUNT
	.align		4
        /*006c*/ 	.byte	0x03, 0x1b
        /*006e*/ 	.short	0x00ff


	//----- nvinfo : EIATTR_MERCURY_ISA_VERSION
	.align		4
        /*0070*/ 	.byte	0x03, 0x5f
        /*0072*/ 	.short	0x0101


	//----- nvinfo : EIATTR_EXIT_INSTR_OFFSETS
	.align		4
        /*0074*/ 	.byte	0x04, 0x1c
        /*0076*/ 	.short	(.L_289 - .L_288)


	//   ....[0]....
.L_288:
        /*0078*/ 	.word	0x00000090


	//   ....[1]....
        /*007c*/ 	.word	0x000000f0


	//   ....[2]....
        /*0080*/ 	.word	0x00000370


	//----- nvinfo : EIATTR_CRS_STACK_SIZE
	.align		4
.L_289:
        /*0084*/ 	.byte	0x04, 0x1e
        /*0086*/ 	.short	(.L_291 - .L_290)
.L_290:
        /*0088*/ 	.word	0x00000000


	//----- nvinfo : EIATTR_CBANK_PARAM_SIZE
	.align		4
.L_291:
        /*008c*/ 	.byte	0x03, 0x19
        /*008e*/ 	.short	0x0030


	//----- nvinfo : EIATTR_PARAM_CBANK
	.align		4
        /*0090*/ 	.byte	0x04, 0x0a
        /*0092*/ 	.short	(.L_293 - .L_292)
	.align		4
.L_292:
        /*0094*/ 	.word	index@(.nv.constant0._Z18index_mul_2d_floatPfPKfS1_PKlll)
        /*0098*/ 	.short	0x0210
        /*009a*/ 	.short	0x0030


	//----- nvinfo : EIATTR_SW_WAR
	.align		4
.L_293:
        /*009c*/ 	.byte	0x04, 0x36
        /*009e*/ 	.short	(.L_295 - .L_294)
.L_294:
        /*00a0*/ 	.word	0x00000008
.L_295:


//--------------------- .nv.info._Z24index_mul_2d_float_dim64PfPKfS1_PKll --------------------------
	.section	.nv.info._Z24index_mul_2d_float_dim64PfPKfS1_PKll,"",@"SHT_CUDA_INFO"
	.sectionflags	@""
	.align	4


	//----- nvinfo : EIATTR_CUDA_API_VERSION
	.align		4
        /*0000*/ 	.byte	0x04, 0x37
        /*0002*/ 	.short	(.L_297 - .L_296)
.L_296:
        /*0004*/ 	.word	0x00000082


	//----- nvinfo : EIATTR_KPARAM_INFO
	.align		4
.L_297:
        /*0008*/ 	.byte	0x04, 0x17
        /*000a*/ 	.short	(.L_299 - .L_298)
.L_298:
        /*000c*/ 	.word	0x00000000
        /*0010*/ 	.short	0x0004
        /*0012*/ 	.short	0x0020
        /*0014*/ 	.byte	0x00, 0xf0, 0x21, 0x00


	//----- nvinfo : EIATTR_KPARAM_INFO
	.align		4
.L_299:
        /*0018*/ 	.byte	0x04, 0x17
        /*001a*/ 	.short	(.L_301 - .L_300)
.L_300:
        /*001c*/ 	.word	0x00000000
        /*0020*/ 	.short	0x0003
        /*0022*/ 	.short	0x0018
        /*0024*/ 	.byte	0x00, 0xf0, 0x21, 0x00


	//----- nvinfo : EIATTR_KPARAM_INFO
	.align		4
.L_301:
        /*0028*/ 	.byte	0x04, 0x17
        /*002a*/ 	.short	(.L_303 - .L_302)
.L_302:
        /*002c*/ 	.word	0x00000000
        /*0030*/ 	.short	0x0002
        /*0032*/ 	.short	0x0010
        /*0034*/ 	.byte	0x00, 0xf0, 0x21, 0x00


	//----- nvinfo : EIATTR_KPARAM_INFO
	.align		4
.L_303:
        /*0038*/ 	.byte	0x04, 0x17
        /*003a*/ 	.short	(.L_305 - .L_304)
.L_304:
        /*003c*/ 	.word	0x00000000
        /*0040*/ 	.short	0x0001
        /*0042*/ 	.short	0x0008
        /*0044*/ 	.byte	0x00, 0xf0, 0x21, 0x00


	//----- nvinfo : EIATTR_KPARAM_INFO
	.align		4
.L_305:
        /*0048*/ 	.byte	0x04, 0x17
        /*004a*/ 	.short	(.L_307 - .L_306)
.L_306:
        /*004c*/ 	.word	0x00000000
        /*0050*/ 	.short	0x0000
        /*0052*/ 	.short	0x0000
        /*0054*/ 	.byte	0x00, 0xf0, 0x21, 0x00


	//----- nvinfo : EIATTR_SPARSE_MMA_MASK
	.align		4
.L_307:
        /*0058*/ 	.byte	0x03, 0x50
        /*005a*/ 	.short	0x0000


	//----- nvinfo : EIATTR_MAXREG_COUNT
	.align		4
        /*005c*/ 	.byte	0x03, 0x1b
        /*005e*/ 	.short	0x00ff


	//----- nvinfo : EIATTR_MERCURY_ISA_VERSION
	.align		4
        /*0060*/ 	.byte	0x03, 0x5f
        /*0062*/ 	.short	0x0101


	//----- nvinfo : EIATTR_EXIT_INSTR_OFFSETS
	.align		4
        /*0064*/ 	.byte	0x04, 0x1c
        /*0066*/ 	.short	(.L_309 - .L_308)


	//   ....[0]....
.L_308:
        /*0068*/ 	.word	0x00000090


	//   ....[1]....
        /*006c*/ 	.word	0x00000220


	//----- nvinfo : EIATTR_CBANK_PARAM_SIZE
	.align		4
.L_309:
        /*0070*/ 	.byte	0x03, 0x19
        /*0072*/ 	.short	0x0028


	//----- nvinfo : EIATTR_PARAM_CBANK
	.align		4
        /*0074*/ 	.byte	0x04, 0x0a
        /*0076*/ 	.short	(.L_311 - .L_310)
	.align		4
.L_310:
        /*0078*/ 	.word	index@(.nv.constant0._Z24index_mul_2d_float_dim64PfPKfS1_PKll)
        /*007c*/ 	.short	0x0210
        /*007e*/ 	.short	0x0028


	//----- nvinfo : EIATTR_SW_WAR
	.align		4
.L_311:
        /*0080*/ 	.byte	0x04, 0x36
        /*0082*/ 	.short	(.L_313 - .L_312)
.L_312:
        /*0084*/ 	.word	0x00000008
.L_313:


//--------------------- .nv.callgraph             --------------------------
	.section	.nv.callgraph,"",@"SHT_CUDA_CALLGRAPH"
	.align	4
	.sectionentsize	8
	.align		4
        /*0000*/ 	.word	0x00000000
	.align		4
        /*0004*/ 	.word	0xffffffff
	.align		4
        /*0008*/ 	.word	0x00000000
	.align		4
        /*000c*/ 	.word	0xfffffffe
	.align		4
        /*0010*/ 	.word	0x00000000
	.align		4
        /*0014*/ 	.word	0xfffffffd
	.align		4
        /*0018*/ 	.word	0x00000000
	.align		4
        /*001c*/ 	.word	0xfffffffc


//--------------------- .nv.constant4             --------------------------
	.section	.nv.constant4,"a",@progbits
	.align	8
	.align		8
.nv.constant4:
        /*0000*/ 	.dword	_ZN58_INTERNAL_726491dc_27_index_mul_2d_cuda_kernel_cu_cdee09e14cuda3std3__45__cpo5beginE
	.align		8
        /*0008*/ 	.dword	_ZN58_INTERNAL_726491dc_27_index_mul_2d_cuda_kernel_cu_cdee09e14cuda3std3__45__cpo3endE
	.align		8
        /*0010*/ 	.dword	_ZN58_INTERNAL_726491dc_27_index_mul_2d_cuda_kernel_cu_cdee09e14cuda3std3__45__cpo6cbeginE
	.align		8
        /*0018*/ 	.dword	_ZN58_INTERNAL_726491dc_27_index_mul_2d_cuda_kernel_cu_cdee09e14cuda3std3__45__cpo4cendE
	.align		8
        /*0020*/ 	.dword	_ZN58_INTERNAL_726491dc_27_index_mul_2d_cuda_kernel_cu_cdee09e14cuda3std3__45__cpo6rbeginE
	.align		8
        /*0028*/ 	.dword	_ZN58_INTERNAL_726491dc_27_index_mul_2d_cuda_kernel_cu_cdee09e14cuda3std3__45__cpo4rendE
	.align		8
        /*0030*/ 	.dword	_ZN58_INTERNAL_726491dc_27_index_mul_2d_cuda_kernel_cu_cdee09e14cuda3std3__45__cpo7crbeginE
	.align		8
        /*0038*/ 	.dword	_ZN58_INTERNAL_726491dc_27_index_mul_2d_cuda_kernel_cu_cdee09e14cuda3std3__45__cpo5crendE
	.align		8
        /*0040*/ 	.dword	_ZN58_INTERNAL_726491dc_27_index_mul_2d_cuda_kernel_cu_cdee09e14cuda3std3__460_GLOBAL__N__726491dc_27_index_mul_2d_cuda_kernel_cu_cdee09e16ignoreE
	.align		8
        /*0048*/ 	.dword	_ZN58_INTERNAL_726491dc_27_index_mul_2d_cuda_kernel_cu_cdee09e14cuda3std3__419piecewise_constructE
	.align		8
        /*0050*/ 	.dword	_ZN58_INTERNAL_726491dc_27_index_mul_2d_cuda_kernel_cu_cdee09e14cuda3std3__48in_placeE
	.align		8
        /*0058*/ 	.dword	_ZN58_INTERNAL_726491dc_27_index_mul_2d_cuda_kernel_cu_cdee09e14cuda3std3__420unreachable_sentinelE
	.align		8
        /*0060*/ 	.dword	_ZN58_INTERNAL_726491dc_27_index_mul_2d_cuda_kernel_cu_cdee09e14cuda3std6ranges3__45__cpo4swapE
	.align		8
        /*0068*/ 	.dword	_ZN58_INTERNAL_726491dc_27_index_mul_2d_cuda_kernel_cu_cdee09e14cuda3std6ranges3__45__cpo9iter_moveE
	.align		8
        /*0070*/ 	.dword	_ZN58_INTERNAL_726491dc_27_index_mul_2d_cuda_kernel_cu_cdee09e14cuda3std6ranges3__45__cpo5beginE
	.align		8
        /*0078*/ 	.dword	_ZN58_INTERNAL_726491dc_27_index_mul_2d_cuda_kernel_cu_cdee09e14cuda3std6ranges3__45__cpo3endE
	.align		8
        /*0080*/ 	.dword	_ZN58_INTERNAL_726491dc_27_index_mul_2d_cuda_kernel_cu_cdee09e14cuda3std6ranges3__45__cpo6cbeginE
	.align		8
        /*0088*/ 	.dword	_ZN58_INTERNAL_726491dc_27_index_mul_2d_cuda_kernel_cu_cdee09e14cuda3std6ranges3__45__cpo4cendE
	.align		8
        /*0090*/ 	.dword	_ZN58_INTERNAL_726491dc_27_index_mul_2d_cuda_kernel_cu_cdee09e14cuda3std6ranges3__45__cpo7advanceE
	.align		8
        /*0098*/ 	.dword	_ZN58_INTERNAL_726491dc_27_index_mul_2d_cuda_kernel_cu_cdee09e14cuda3std6ranges3__45__cpo9iter_swapE
	.align		8
        /*00a0*/ 	.dword	_ZN58_INTERNAL_726491dc_27_index_mul_2d_cuda_kernel_cu_cdee09e14cuda3std6ranges3__45__cpo4nextE
	.align		8
        /*00a8*/ 	.dword	_ZN58_INTERNAL_726491dc_27_index_mul_2d_cuda_kernel_cu_cdee09e14cuda3std6ranges3__45__cpo4prevE
	.align		8
        /*00b0*/ 	.dword	_ZN58_INTERNAL_726491dc_27_index_mul_2d_cuda_kernel_cu_cdee09e14cuda3std6ranges3__45__cpo4dataE
	.align		8
        /*00b8*/ 	.dword	_ZN58_INTERNAL_726491dc_27_index_mul_2d_cuda_kernel_cu_cdee09e14cuda3std6ranges3__45__cpo5cdataE
	.align		8
        /*00c0*/ 	.dword	_ZN58_INTERNAL_726491dc_27_index_mul_2d_cuda_kernel_cu_cdee09e14cuda3std6ranges3__45__cpo4sizeE
	.align		8
        /*00c8*/ 	.dword	_ZN58_INTERNAL_726491dc_27_index_mul_2d_cuda_kernel_cu_cdee09e14cuda3std6ranges3__45__cpo5ssizeE
	.align		8
        /*00d0*/ 	.dword	_ZN58_INTERNAL_726491dc_27_index_mul_2d_cuda_kernel_cu_cdee09e14cuda3std6ranges3__45__cpo8distanceE
	.align		8
        /*00d8*/ 	.dword	_ZN58_INTERNAL_726491dc_27_index_mul_2d_cuda_kernel_cu_cdee09e16thrust23THRUST_300001_SM_900_NS6system6detail10sequential3seqE


//--------------------- .text._Z27index_mul_2d_grad_grad_halfPN3c104HalfES1_S1_PKS0_S3_S3_S3_S3_PKlll --------------------------
	.section	.text._Z27index_mul_2d_grad_grad_halfPN3c104HalfES1_S1_PKS0_S3_S3_S3_S3_PKlll,"ax",@progbits
	.align	128
        .global         _Z27index_mul_2d_grad_grad_halfPN3c104HalfES1_S1_PKS0_S3_S3_S3_S3_PKlll
        .type           _Z27index_mul_2d_grad_grad_halfPN3c104HalfES1_S1_PKS0_S3_S3_S3_S3_PKlll,@function
        .size           _Z27index_mul_2d_grad_grad_halfPN3c104HalfES1_S1_PKS0_S3_S3_S3_S3_PKlll,(.L_x_21 - _Z27index_mul_2d_grad_grad_halfPN3c104HalfES1_S1_PKS0_S3_S3_S3_S3_PKlll)
        .other          _Z27index_mul_2d_grad_grad_halfPN3c104HalfES1_S1_PKS0_S3_S3_S3_S3_PKlll,@"STO_CUDA_ENTRY STV_DEFAULT"
_Z27index_mul_2d_grad_grad_halfPN3c104HalfES1_S1_PKS0_S3_S3_S3_S3_PKlll:
.text._Z27index_mul_2d_grad_grad_halfPN3c104HalfES1_S1_PKS0_S3_S3_S3_S3_PKlll:
[----:B------:R-:W-:Y:S01]  /*0000*/  LDC R1, c[0x0][0x28] ;  /* 0x00000a00ff017b82 */ /* 0x000fe20000000800 */
[----:B------:R-:W0:Y:S01]  /*0010*/  S2R R0, SR_CTAID.X ;  /* 0x0000000000007919 */ /* 0x000e220000002500 */
[----:B------:R-:W-:Y:S01]  /*0020*/  ULDC UR4, c[0x0][0x4] ;  /* 0x0000010000047ab9 */ /* 0x000fe20000000800 */
[----:B------:R-:W0:Y:S02]  /*0030*/  S2R R3, SR_TID.Y ;  /* 0x0000000000037919 */ /* 0x000e240000002200 */
[----:B0-----:R-:W-:Y:S01]  /*0040*/  IMAD R0, R0, UR4, R3 ;  /* 0x0000000400007c24 */ /* 0x001fe2000f8e0203 */
[----:B------:R-:W-:-:S04]  /*0050*/  ULDC.64 UR4, c[0x0][0x258] ;  /* 0x0000960000047ab9 */ /* 0x000fc80000000a00 */
[----:B------:R-:W-:Y:S02]  /*0060*/  ISETP.GE.U32.AND P0, PT, R0, UR4, PT ;  /* 0x0000000400007c0c */ /* 0x000fe4000bf06070 */
[----:B------:R-:W-:-:S04]  /*0070*/  SHF.R.S32.HI R7, RZ, 0x1f, R0 ;  /* 0x0000001fff077819 */ /* 0x000fc80000011400 */
[----:B------:R-:W-:-:S13]  /*0080*/  ISETP.GE.AND.EX P0, PT, R7, UR5, PT, P0 ;  /* 0x0000000507007c0c */ /* 0x000fda000bf06300 */
[----:B------:R-:W-:Y:S05]  /*0090*/  @P0 EXIT ;  /* 0x000000000000094d */ /* 0x000fea0003800000 */
[----:B------:R-:W0:Y:S01]  /*00a0*/  S2R R6, SR_TID.X ;  /* 0x0000000000067919 */ /* 0x000e220000002100 */
[----:B------:R-:W-:Y:S02]  /*00b0*/  ULDC.64 UR4, c[0x0][0x260] ;  /* 0x0000980000047ab9 */ /* 0x000fe40000000a00 */
[----:B0-----:R-:W-:Y:S02]  /*00c0*/  ISETP.GE.U32.AND P0, PT, R6, UR4, PT ;  /* 0x0000000406007c0c */ /* 0x001fe4000bf06070 */
[----:B------:R-:W-:-:S04]  /*00d0*/  SHF.R.S32.HI R4, RZ, 0x1f, R6 ;  /* 0x0000001fff047819 */ /* 0x000fc80000011406 */
[----:B------:R-:W-:-:S13]  /*00e0*/  ISETP.GE.AND.EX P0, PT, R4, UR5, PT, P0 ;  /* 0x0000000504007c0c */ /* 0x000fda000bf06300 */
[----:B------:R-:W-:Y:S05]  /*00f0*/  @P0 EXIT ;  /* 0x000000000000094d */ /* 0x000fea0003800000 */
[----:B------:R-:W-:Y:S01]  /*0100*/  ULDC.64 UR4, c[0x0][0x250] ;  /* 0x0000940000047ab9 */ /* 0x000fe20000000a00 */
[----:B------:R-:W-:Y:S01]  /*0110*/  ULDC.64 UR6, c[0x0][0x208] ;  /* 0x0000820000067ab9 */ /* 0x000fe20000000a00 */
[----:B------:R-:W-:-:S04]  /*0120*/  LEA R2, P0, R0, UR4, 0x3 ;  /* 0x0000000400027c11 */ /* 0x000fc8000f8018ff */
[----:B------:R-:W-:-:S06]  /*0130*/  LEA.HI.X R3, R0, UR5, R7, 0x3, P0 ;  /* 0x0000000500037c11 */ /* 0x000fcc00080f1c07 */
[----:B------:R-:W5:Y:S01]  /*0140*/  LDG.E.64 R2, desc[UR6][R2.64] ;  /* 0x0000000602027981 */ /* 0x000f62000c1e1b00 */
[----:B------:R-:W-:Y:S01]  /*0150*/  IMAD.MOV.U32 R15, RZ, RZ, R4 ;  /* 0x000000ffff0f7224 */ /* 0x000fe200078e0004 */
[----:B------:R-:W-:Y:S01]  /*0160*/  ULDC UR4, c[0x0][0x0] ;  /* 0x0000000000047ab9 */ /* 0x000fe20000000800 */
[----:B------:R-:W-:-:S07]  /*0170*/  IMAD.MOV.U32 R14, RZ, RZ, R6 ;  /* 0x000000ffff0e7224 */ /* 0x000fce00078e0006 */
.L_x_2:
[----:B------:R-:W0:Y:S01]  /*0180*/  LDC.64 R4, c[0x0][0x260] ;  /* 0x00009800ff047b82 */ /* 0x000e220000000a00 */
[----:B------:R-:W-:Y:S01]  /*0190*/  ULDC.64 UR8, c[0x0][0x230] ;  /* 0x00008c0000087ab9 */ /* 0x000fe20000000a00 */
[----:B------:R-:W-:Y:S01]  /*01a0*/  ULDC.64 UR12, c[0x0][0x248] ;  /* 0x00009200000c7ab9 */ /* 0x000fe20000000a00 */
[----:B------:R-:W-:Y:S01]  /*01b0*/  ULDC.64 UR10, c[0x0][0x240] ;  /* 0x00009000000a7ab9 */ /* 0x000fe20000000a00 */
[-C--:B0----5:R-:W-:Y:S02]  /*01c0*/  IMAD R8, R3, R4.reuse, RZ ;  /* 0x0000000403087224 */ /* 0x0a1fe400078e02ff */
[----:B------:R-:W-:-:S04]  /*01d0*/  IMAD.WIDE.U32 R10, R2, R4, R14 ;  /* 0x00000004020a7225 */ /* 0x000fc800078e000e */
[-C--:B------:R-:W-:Y:S02]  /*01e0*/  IMAD R9, R2, R5.reuse, R8 ;  /* 0x0000000502097224 */ /* 0x080fe400078e0208 */
[-C--:B------:R-:W-:Y:S02]  /*01f0*/  IMAD R12, R7, R4.reuse, RZ ;  /* 0x00000004070c7224 */ /* 0x080fe400078e02ff */
[----:B------:R-:W-:Y:S02]  /*0200*/  IMAD.SHL.U32 R8, R10, 0x2, RZ ;  /* 0x000000020a087824 */ /* 0x000fe400078e00ff */
[----:B------:R-:W-:Y:S02]  /*0210*/  IMAD.IADD R9, R11, 0x1, R9 ;  /* 0x000000010b097824 */ /* 0x000fe400078e0209 */
[----:B------:R-:W-:Y:S01]  /*0220*/  IMAD.WIDE.U32 R14, R0, R4, R14 ;  /* 0x00000004000e7225 */ /* 0x000fe200078e000e */
[----:B------:R-:W-:Y:S02]  /*0230*/  IADD3 R20, P0, R8, UR8, RZ ;  /* 0x0000000808147c10 */ /* 0x000fe4000ff1e0ff */
[----:B------:R-:W-:Y:S01]  /*0240*/  SHF.L.U64.HI R9, R10, 0x1, R9 ;  /* 0x000000010a097819 */ /* 0x000fe20000010209 */
[----:B------:R-:W-:-:S03]  /*0250*/  IMAD R13, R0, R5, R12 ;  /* 0x00000005000d7224 */ /* 0x000fc600078e020c */
[----:B------:R-:W-:Y:S01]  /*0260*/  IADD3.X R21, R9, UR9, RZ, P0, !PT ;  /* 0x0000000909157c10 */ /* 0x000fe200087fe4ff */
[----:B------:R-:W-:Y:S01]  /*0270*/  IMAD.IADD R11, R15, 0x1, R13 ;  /* 0x000000010f0b7824 */ /* 0x000fe200078e020d */
[----:B------:R-:W-:Y:S01]  /*0280*/  ULDC.64 UR8, c[0x0][0x238] ;  /* 0x00008e0000087ab9 */ /* 0x000fe20000000a00 */
[----:B------:R-:W-:Y:S01]  /*0290*/  IMAD.SHL.U32 R15, R14, 0x2, RZ ;  /* 0x000000020e0f7824 */ /* 0x000fe200078e00ff */
[----:B------:R-:W-:Y:S01]  /*02a0*/  IADD3 R18, P1, R8, UR10, RZ ;  /* 0x0000000a08127c10 */ /* 0x000fe2000ff3e0ff */
[----:B------:R-:W2:Y:S01]  /*02b0*/  LDG.E.U16 R20, desc[UR6][R20.64] ;  /* 0x0000000614147981 */ /* 0x000ea2000c1e1500 */
[----:B------:R-:W-:Y:S02]  /*02c0*/  SHF.L.U64.HI R14, R14, 0x1, R11 ;  /* 0x000000010e0e7819 */ /* 0x000fe4000001020b */
[C---:B------:R-:W-:Y:S02]  /*02d0*/  IADD3 R12, P0, R15.reuse, UR8, RZ ;  /* 0x000000080f0c7c10 */ /* 0x040fe4000ff1e0ff */
[----:B------:R-:W-:-:S02]  /*02e0*/  IADD3 R10, P2, R15, UR12, RZ ;  /* 0x0000000c0f0a7c10 */ /* 0x000fc4000ff5e0ff */
[C---:B------:R-:W-:Y:S01]  /*02f0*/  IADD3.X R13, R14.reuse, UR9, RZ, P0, !PT ;  /* 0x000000090e0d7c10 */ /* 0x040fe200087fe4ff */
[----:B------:R-:W-:Y:S01]  /*0300*/  ULDC.64 UR8, c[0x0][0x228] ;  /* 0x00008a0000087ab9 */ /* 0x000fe20000000a00 */
[C---:B------:R-:W-:Y:S02]  /*0310*/  IADD3.X R11, R14.reuse, UR13, RZ, P2, !PT ;  /* 0x0000000d0e0b7c10 */ /* 0x040fe400097fe4ff */
[----:B------:R-:W-:Y:S01]  /*0320*/  IADD3 R16, P0, R15, UR8, RZ ;  /* 0x000000080f107c10 */ /* 0x000fe2000ff1e0ff */
[----:B------:R-:W3:Y:S01]  /*0330*/  LDG.E.U16 R12, desc[UR6][R12.64] ;  /* 0x000000060c0c7981 */ /* 0x000ee2000c1e1500 */
[----:B------:R-:W-:Y:S01]  /*0340*/  IADD3.X R19, R9, UR11, RZ, P1, !PT ;  /* 0x0000000b09137c10 */ /* 0x000fe20008ffe4ff */
[----:B------:R-:W-:Y:S01]  /*0350*/  ULDC.64 UR10, c[0x0][0x220] ;  /* 0x00008800000a7ab9 */ /* 0x000fe20000000a00 */
[----:B------:R-:W-:Y:S01]  /*0360*/  IADD3.X R17, R14, UR9, RZ, P0, !PT ;  /* 0x000000090e117c10 */ /* 0x000fe200087fe4ff */
[----:B------:R-:W4:Y:S01]  /*0370*/  LDG.E.U16 R10, desc[UR6][R10.64] ;  /* 0x000000060a0a7981 */ /* 0x000f22000c1e1500 */
[----:B------:R-:W-:-:S03]  /*0380*/  ULDC.64 UR8, c[0x0][0x210] ;  /* 0x0000840000087ab9 */ /* 0x000fc60000000a00 */
[----:B------:R-:W3:Y:S04]  /*0390*/  LDG.E.U16 R18, desc[UR6][R18.64] ;  /* 0x0000000612127981 */ /* 0x000ee8000c1e1500 */
[----:B------:R-:W3:Y:S01]  /*03a0*/  LDG.E.U16 R16, desc[UR6][R16.64] ;  /* 0x0000000610107981 */ /* 0x000ee2000c1e1500 */
[----:B------:R-:W-:Y:S01]  /*03b0*/  BSSY B0, `(.L_x_0) ;  /* 0x0000022000007945 */ /* 0x000fe20003800000 */
[----:B--2---:R-:W-:Y:S02]  /*03c0*/  HADD2.F32 R22, -RZ, R20.H0_H0 ;  /* 0x20000014ff167230 */ /* 0x004fe40000004100 */
[----:B----4-:R-:W-:Y:S01]  /*03d0*/  HADD2.F32 R21, -RZ, R10.H0_H0 ;  /* 0x2000000aff157230 */ /* 0x010fe20000004100 */
[----:B------:R-:W-:Y:S01]  /*03e0*/  IADD3 R10, P0, R15, UR8, RZ ;  /* 0x000000080f0a7c10 */ /* 0x000fe2000ff1e0ff */
[----:B---3--:R-:W-:-:S02]  /*03f0*/  HADD2.F32 R20, -RZ, R12.H0_H0 ;  /* 0x2000000cff147230 */ /* 0x008fc40000004100 */
[----:B------:R-:W-:Y:S02]  /*0400*/  HADD2.F32 R23, -RZ, R18.H0_H0 ;  /* 0x20000012ff177230 */ /* 0x000fe40000004100 */
[----:B------:R-:W-:Y:S01]  /*0410*/  FMUL.FTZ R25, R22, R21 ;  /* 0x0000001516197220 */ /* 0x000fe20000410000 */
[----:B------:R-:W-:-:S03]  /*0420*/  HADD2.F32 R21, -RZ, R16.H0_H0 ;  /* 0x20000010ff157230 */ /* 0x000fc60000004100 */
[----:B------:R-:W-:Y:S01]  /*0430*/  FFMA.FTZ R23, R20, R23, R25 ;  /* 0x0000001714177223 */ /* 0x000fe20000010019 */
[----:B------:R-:W-:Y:S01]  /*0440*/  IADD3.X R11, R14, UR9, RZ, P0, !PT ;  /* 0x000000090e0b7c10 */ /* 0x000fe200087fe4ff */
[----:B------:R-:W-:Y:S01]  /*0450*/  ULDC.64 UR8, c[0x0][0x218] ;  /* 0x0000860000087ab9 */ /* 0x000fe20000000a00 */
[----:B------:R-:W-:Y:S01]  /*0460*/  IADD3 R12, P0, R15, UR10, RZ ;  /* 0x0000000a0f0c7c10 */ /* 0x000fe2000ff1e0ff */
[----:B------:R-:W-:Y:S01]  /*0470*/  FMUL.FTZ R22, R22, R21 ;  /* 0x0000001516167220 */ /* 0x000fe20000410000 */
[----:B------:R-:W-:Y:S02]  /*0480*/  IADD3 R15, P1, R8, UR8, RZ ;  /* 0x00000008080f7c10 */ /* 0x000fe4000ff3e0ff */
[----:B------:R-:W-:Y:S02]  /*0490*/  F2FP.F16.F32.PACK_AB R23, RZ, R23 ;  /* 0x00000017ff17723e */ /* 0x000fe400000000ff */
[----:B------:R-:W-:Y:S02]  /*04a0*/  IADD3.X R13, R14, UR11, RZ, P0, !PT ;  /* 0x0000000b0e0d7c10 */ /* 0x000fe400087fe4ff */
[----:B------:R-:W-:-:S02]  /*04b0*/  F2FP.F16.F32.PACK_AB R22, RZ, R22 ;  /* 0x00000016ff16723e */ /* 0x000fc400000000ff */
[----:B------:R-:W-:Y:S02]  /*04c0*/  IADD3.X R9, R9, UR9, RZ, P1, !PT ;  /* 0x0000000909097c10 */ /* 0x000fe40008ffe4ff */
[C---:B------:R-:W-:Y:S01]  /*04d0*/  LOP3.LUT R8, R15.reuse, 0xfffffffd, RZ, 0xc0, !PT ;  /* 0xfffffffd0f087812 */ /* 0x040fe200078ec0ff */
[----:B------:R0:W-:Y:S04]  /*04e0*/  STG.E.U16 desc[UR6][R10.64], R23 ;  /* 0x000000170a007986 */ /* 0x0001e8000c101506 */
[----:B------:R0:W-:Y:S04]  /*04f0*/  STG.E.U16 desc[UR6][R12.64], R22 ;  /* 0x000000160c007986 */ /* 0x0001e8000c101506 */
[----:B------:R0:W5:Y:S01]  /*0500*/  LD.E R17, desc[UR6][R8.64] ;  /* 0x0000000608117980 */ /* 0x000162000c101900 */
[----:B------:R-:W-:Y:S01]  /*0510*/  LOP3.LUT R14, R15, 0x2, RZ, 0xc0, !PT ;  /* 0x000000020f0e7812 */ /* 0x000fe200078ec0ff */
[----:B------:R-:W-:-:S03]  /*0520*/  FMUL.FTZ R20, R20, R21 ;  /* 0x0000001514147220 */ /* 0x000fc60000410000 */
[----:B------:R-:W-:Y:S01]  /*0530*/  ISETP.EQ.U32.AND P0, PT, R14, RZ, PT ;  /* 0x000000ff0e00720c */ /* 0x000fe20003f02070 */
[----:B------:R-:W-:Y:S01]  /*0540*/  IMAD.MOV.U32 R14, RZ, RZ, 0x3254 ;  /* 0x00003254ff0e7424 */ /* 0x000fe200078e00ff */
[----:B------:R-:W-:-:S04]  /*0550*/  F2FP.F16.F32.PACK_AB R20, RZ, R20 ;  /* 0x00000014ff14723e */ /* 0x000fc800000000ff */
[----:B0-----:R-:W-:-:S07]  /*0560*/  SEL R14, R14, 0x7610, P0 ;  /* 0x000076100e0e7807 */ /* 0x001fce0000000000 */
.L_x_1:
[----:B-----5:R-:W-:-:S05]  /*0570*/  HADD2 R10, R17, R20.H0_H0 ;  /* 0x20000014110a7230 */ /* 0x020fca0000000000 */
[----:B------:R-:W-:-:S06]  /*0580*/  PRMT R10, R17, R14, R10 ;  /* 0x0000000e110a7216 */ /* 0x000fcc000000000a */
[----:B------:R-:W2:Y:S02]  /*0590*/  ATOM.E.CAS.STRONG.GPU PT, R10, [R8], R17, R10 ;  /* 0x00000011080a738b */ /* 0x000ea400001ee10a */
[----:B--2---:R-:W-:Y:S01]  /*05a0*/  ISETP.NE.U32.AND P0, PT, R10, R17, PT ;  /* 0x000000110a00720c */ /* 0x004fe20003f05070 */
[----:B------:R-:W-:-:S12]  /*05b0*/  IMAD.MOV.U32 R17, RZ, RZ, R10 ;  /* 0x000000ffff117224 */ /* 0x000fd800078e000a */
[----:B------:R-:W-:Y:S05]  /*05c0*/  @P0 BRA `(.L_x_1) ;  /* 0xfffffffc00e80947 */ /* 0x000fea000383ffff */
[----:B------:R-:W-:Y:S05]  /*05d0*/  BSYNC B0 ;  /* 0x0000000000007941 */ /* 0x000fea0003800000 */
.L_x_0:
[----:B------:R-:W-:-:S04]  /*05e0*/  VIADD R14, R6, UR4 ;  /* 0x00000004060e7c36 */ /* 0x000fc80008000000 */
[--C-:B------:R-:W-:Y:S01]  /*05f0*/  IMAD.MOV.U32 R6, RZ, RZ, R14.reuse ;  /* 0x000000ffff067224 */ /* 0x100fe200078e000e */
[----:B------:R-:W-:Y:S02]  /*0600*/  ISETP.GE.U32.AND P0, PT, R14, R4, PT ;  /* 0x000000040e00720c */ /* 0x000fe40003f06070 */
[----:B------:R-:W-:-:S04]  /*0610*/  SHF.R.S32.HI R15, RZ, 0x1f, R14 ;  /* 0x0000001fff0f7819 */ /* 0x000fc8000001140e */
[----:B------:R-:W-:-:S13]  /*0620*/  ISETP.GE.AND.EX P0, PT, R15, R5, PT, P0 ;  /* 0x000000050f00720c */ /* 0x000fda0003f06300 */
[----:B------:R-:W-:Y:S05]  /*0630*/  @!P0 BRA `(.L_x_2) ;  /* 0xfffffff800d08947 */ /* 0x000fea000383ffff */
[----:B------:R-:W-:Y:S05]  /*0640*/  EXIT ;  /* 0x000000000000794d */ /* 0x000fea0003800000 */
.L_x_3:
[----:B------:R-:W-:-:S00]  /*0650*/  BRA `(.L_x_3) ;  /* 0xfffffffc00fc7947 */ /* 0x000fc0000383ffff */
[----:B------:R-:W-:-:S00]  /*0660*/  NOP ;  /* 0x0000000000007918 */ /* 0x000fc00000000000 */
        /* <DEDUP_REMOVED lines=9> */
.L_x_21:


//--------------------- .text._Z28index_mul_2d_grad_grad_floatPfS_S_PKfS1_S1_S1_S1_PKlll --------------------------
	.section	.text._Z28index_mul_2d_grad_grad_floatPfS_S_PKfS1_S1_S1_S1_PKlll,"ax",@progbits
	.align	128
        .global         _Z28index_mul_2d_grad_grad_floatPfS_S_PKfS1_S1_S1_S1_PKlll
        .type           _Z28index_mul_2d_grad_grad_floatPfS_S_PKfS1_S1_S1_S1_PKlll,@function
        .size           _Z28index_mul_2d_grad_grad_floatPfS_S_PKfS1_S1_S1_S1_PKlll,(.L_x_22 - _Z28index_mul_2d_grad_grad_floatPfS_S_PKfS1_S1_S1_S1_PKlll)
        .other          _Z28index_mul_2d_grad_grad_floatPfS_S_PKfS1_S1_S1_S1_PKlll,@"STO_CUDA_ENTRY STV_DEFAULT"
_Z28index_mul_2d_grad_grad_floatPfS_S_PKfS1_S1_S1_S1_PKlll:
.text._Z28index_mul_2d_grad_grad_floatPfS_S_PKfS1_S1_S1_S1_PKlll:
        /* <DEDUP_REMOVED lines=18> */
[C---:B------:R-:W-:Y:S01]  /*0120*/  LEA R2, P0, R0.reuse, UR4, 0x3 ;  /* 0x0000000400027c11 */ /* 0x040fe2000f8018ff */
[----:B------:R-:W-:Y:S01]  /*0130*/  IMAD.MOV.U32 R7, RZ, RZ, R6 ;  /* 0x000000ffff077224 */ /* 0x000fe200078e0006 */
[----:B------:R-:W-:Y:S01]  /*0140*/  ULDC.64 UR10, c[0x0][0x230] ;  /* 0x00008c00000a7ab9 */ /* 0x000fe20000000a00 */
[----:B------:R-:W-:Y:S01]  /*0150*/  ULDC.64 UR12, c[0x0][0x238] ;  /* 0x00008e00000c7ab9 */ /* 0x000fe20000000a00 */
[----:B------:R-:W-:Y:S01]  /*0160*/  LEA.HI.X R3, R0, UR5, R5, 0x3, P0 ;  /* 0x0000000500037c11 */ /* 0x000fe200080f1c05 */
[----:B------:R-:W-:Y:S01]  /*0170*/  ULDC.64 UR14, c[0x0][0x240] ;  /* 0x00009000000e7ab9 */ /* 0x000fe20000000a00 */
[----:B------:R-:W-:Y:S01]  /*0180*/  ULDC.64 UR16, c[0x0][0x248] ;  /* 0x0000920000107ab9 */ /* 0x000fe20000000a00 */
[----:B------:R-:W-:Y:S01]  /*0190*/  ULDC.64 UR18, c[0x0][0x228] ;  /* 0x00008a0000127ab9 */ /* 0x000fe20000000a00 */
[----:B------:R-:W-:Y:S01]  /*01a0*/  ULDC.64 UR20, c[0x0][0x210] ;  /* 0x0000840000147ab9 */ /* 0x000fe20000000a00 */
[----:B------:R-:W-:Y:S01]  /*01b0*/  ULDC.64 UR22, c[0x0][0x220] ;  /* 0x0000880000167ab9 */ /* 0x000fe20000000a00 */
[----:B------:R-:W5:Y:S01]  /*01c0*/  LDG.E.64 R2, desc[UR6][R2.64] ;  /* 0x0000000602027981 */ /* 0x000f62000c1e1b00 */
[----:B------:R-:W-:Y:S01]  /*01d0*/  BSSY B0, `(.L_x_4) ;  /* 0x0000032000007945 */ /* 0x000fe20003800000 */
[----:B------:R-:W-:Y:S01]  /*01e0*/  IMAD.MOV.U32 R6, RZ, RZ, R4 ;  /* 0x000000ffff067224 */ /* 0x000fe200078e0004 */
[----:B------:R-:W-:Y:S01]  /*01f0*/  ULDC UR4, c[0x0][0x0] ;  /* 0x0000000000047ab9 */ /* 0x000fe20000000800 */
[----:B------:R-:W-:-:S05]  /*0200*/  ULDC.64 UR24, c[0x0][0x218] ;  /* 0x0000860000187ab9 */ /* 0x000fca0000000a00 */
.L_x_5:
[----:B-----5:R-:W-:Y:S02]  /*0210*/  IMAD R9, R3, UR8, RZ ;  /* 0x0000000803097c24 */ /* 0x020fe4000f8e02ff */
[----:B------:R-:W-:Y:S02]  /*0220*/  IMAD R13, R5, UR8, RZ ;  /* 0x00000008050d7c24 */ /* 0x000fe4000f8e02ff */
[C---:B------:R-:W-:Y:S02]  /*0230*/  IMAD R11, R2.reuse, UR9, R9 ;  /* 0x00000009020b7c24 */ /* 0x040fe4000f8e0209 */
[----:B------:R-:W-:-:S04]  /*0240*/  IMAD.WIDE.U32 R8, R2, UR8, R6 ;  /* 0x0000000802087c25 */ /* 0x000fc8000f8e0006 */
[----:B------:R-:W-:-:S04]  /*0250*/  IMAD.WIDE.U32 R6, R0, UR8, R6 ;  /* 0x0000000800067c25 */ /* 0x000fc8000f8e0006 */
[----:B------:R-:W-:Y:S02]  /*0260*/  IMAD R13, R0, UR9, R13 ;  /* 0x00000009000d7c24 */ /* 0x000fe4000f8e020d */
[----:B------:R-:W-:Y:S02]  /*0270*/  IMAD.IADD R11, R9, 0x1, R11 ;  /* 0x00000001090b7824 */ /* 0x000fe400078e020b */
[C---:B------:R-:W-:Y:S02]  /*0280*/  IMAD.SHL.U32 R9, R8.reuse, 0x4, RZ ;  /* 0x0000000408097824 */ /* 0x040fe400078e00ff */
[----:B------:R-:W-:Y:S01]  /*0290*/  IMAD.IADD R13, R7, 0x1, R13 ;  /* 0x00000001070d7824 */ /* 0x000fe200078e020d */
[----:B------:R-:W-:Y:S01]  /*02a0*/  SHF.L.U64.HI R8, R8, 0x2, R11 ;  /* 0x0000000208087819 */ /* 0x000fe2000001020b */
[C---:B------:R-:W-:Y:S01]  /*02b0*/  IMAD.SHL.U32 R12, R6.reuse, 0x4, RZ ;  /* 0x00000004060c7824 */ /* 0x040fe200078e00ff */
[----:B------:R-:W-:Y:S02]  /*02c0*/  IADD3 R20, P1, R9, UR10, RZ ;  /* 0x0000000a09147c10 */ /* 0x000fe4000ff3e0ff */
[----:B------:R-:W-:-:S02]  /*02d0*/  SHF.L.U64.HI R13, R6, 0x2, R13 ;  /* 0x00000002060d7819 */ /* 0x000fc4000001020d */
[----:B------:R-:W-:Y:S02]  /*02e0*/  IADD3 R22, P0, R12, UR16, RZ ;  /* 0x000000100c167c10 */ /* 0x000fe4000ff1e0ff */
[----:B------:R-:W-:Y:S02]  /*02f0*/  IADD3.X R21, R8, UR11, RZ, P1, !PT ;  /* 0x0000000b08157c10 */ /* 0x000fe40008ffe4ff */
[----:B------:R-:W-:Y:S02]  /*0300*/  IADD3.X R23, R13, UR17, RZ, P0, !PT ;  /* 0x000000110d177c10 */ /* 0x000fe400087fe4ff */
[C---:B------:R-:W-:Y:S01]  /*0310*/  IADD3 R10, P2, R12.reuse, UR12, RZ ;  /* 0x0000000c0c0a7c10 */ /* 0x040fe2000ff5e0ff */
[----:B------:R-:W2:Y:S01]  /*0320*/  LDG.E R20, desc[UR6][R20.64] ;  /* 0x0000000614147981 */ /* 0x000ea2000c1e1900 */
[----:B------:R-:W-:Y:S02]  /*0330*/  IADD3 R6, P1, R9, UR14, RZ ;  /* 0x0000000e09067c10 */ /* 0x000fe4000ff3e0ff */
[----:B------:R-:W-:Y:S01]  /*0340*/  IADD3 R14, P0, R12, UR18, RZ ;  /* 0x000000120c0e7c10 */ /* 0x000fe2000ff1e0ff */
[----:B------:R-:W2:Y:S01]  /*0350*/  LDG.E R23, desc[UR6][R22.64] ;  /* 0x0000000616177981 */ /* 0x000ea2000c1e1900 */
[----:B------:R-:W-:-:S02]  /*0360*/  IADD3.X R11, R13, UR13, RZ, P2, !PT ;  /* 0x0000000d0d0b7c10 */ /* 0x000fc400097fe4ff */
[----:B------:R-:W-:Y:S02]  /*0370*/  IADD3.X R7, R8, UR15, RZ, P1, !PT ;  /* 0x0000000f08077c10 */ /* 0x000fe40008ffe4ff */
[----:B------:R-:W-:Y:S01]  /*0380*/  IADD3.X R15, R13, UR19, RZ, P0, !PT ;  /* 0x000000130d0f7c10 */ /* 0x000fe200087fe4ff */
[----:B------:R-:W3:Y:S04]  /*0390*/  LDG.E R10, desc[UR6][R10.64] ;  /* 0x000000060a0a7981 */ /* 0x000ee8000c1e1900 */
[----:B------:R-:W3:Y:S04]  /*03a0*/  LDG.E R6, desc[UR6][R6.64] ;  /* 0x0000000606067981 */ /* 0x000ee8000c1e1900 */
[----:B------:R-:W4:Y:S01]  /*03b0*/  LDG.E R15, desc[UR6][R14.64] ;  /* 0x000000060e0f7981 */ /* 0x000f22000c1e1900 */
[----:B------:R-:W-:-:S02]  /*03c0*/  IADD3 R16, P0, R12, UR20, RZ ;  /* 0x000000140c107c10 */ /* 0x000fc4000ff1e0ff */
[----:B------:R-:W-:Y:S02]  /*03d0*/  IADD3 R12, P1, R12, UR22, RZ ;  /* 0x000000160c0c7c10 */ /* 0x000fe4000ff3e0ff */
[----:B------:R-:W-:-:S04]  /*03e0*/  IADD3 R18, P2, R9, UR24, RZ ;  /* 0x0000001809127c10 */ /* 0x000fc8000ff5e0ff */
[----:B------:R-:W-:Y:S01]  /*03f0*/  IADD3.X R19, R8, UR25, RZ, P2, !PT ;  /* 0x0000001908137c10 */ /* 0x000fe200097fe4ff */
[----:B--2---:R-:W-:-:S04]  /*0400*/  FMUL.FTZ R17, R23, R20 ;  /* 0x0000001417117220 */ /* 0x004fc80000410000 */
[----:B---3--:R-:W-:Y:S01]  /*0410*/  FFMA.FTZ R9, R6, R10, R17 ;  /* 0x0000000a06097223 */ /* 0x008fe20000010011 */
[C---:B------:R-:W-:Y:S02]  /*0420*/  IADD3.X R17, R13.reuse, UR21, RZ, P0, !PT ;  /* 0x000000150d117c10 */ /* 0x040fe400087fe4ff */
[----:B------:R-:W-:Y:S01]  /*0430*/  IADD3.X R13, R13, UR23, RZ, P1, !PT ;  /* 0x000000170d0d7c10 */ /* 0x000fe20008ffe4ff */
[C---:B----4-:R-:W-:Y:S01]  /*0440*/  FMUL.FTZ R11, R15.reuse, R20 ;  /* 0x000000140f0b7220 */ /* 0x050fe20000410000 */
[----:B------:R-:W-:Y:S01]  /*0450*/  FMUL.FTZ R7, R15, R10 ;  /* 0x0000000a0f077220 */ /* 0x000fe20000410000 */
[----:B------:R-:W-:Y:S01]  /*0460*/  VIADD R6, R4, UR4 ;  /* 0x0000000404067c36 */ /* 0x000fe20008000000 */
[----:B------:R-:W-:Y:S04]  /*0470*/  STG.E desc[UR6][R16.64], R9 ;  /* 0x0000000910007986 */ /* 0x000fe8000c101906 */
[----:B------:R-:W-:Y:S01]  /*0480*/  STG.E desc[UR6][R12.64], R11 ;  /* 0x0000000b0c007986 */ /* 0x000fe2000c101906 */
[----:B------:R-:W-:-:S03]  /*0490*/  ISETP.GE.U32.AND P0, PT, R6, UR8, PT ;  /* 0x0000000806007c0c */ /* 0x000fc6000bf06070 */
[----:B------:R0:W-:Y:S02]  /*04a0*/  REDG.E.ADD.F32.FTZ.RN.STRONG.GPU desc[UR6][R18.64], R7 ;  /* 0x00000007120079a6 */ /* 0x0001e4000c10f386 */
[----:B0-----:R-:W-:-:S04]  /*04b0*/  SHF.R.S32.HI R7, RZ, 0x1f, R6 ;  /* 0x0000001fff077819 */ /* 0x001fc80000011406 */
[----:B------:R-:W-:Y:S01]  /*04c0*/  ISETP.GE.AND.EX P0, PT, R7, UR9, PT, P0 ;  /* 0x0000000907007c0c */ /* 0x000fe2000bf06300 */
[----:B------:R-:W-:-:S12]  /*04d0*/  IMAD.MOV.U32 R4, RZ, RZ, R6 ;  /* 0x000000ffff047224 */ /* 0x000fd800078e0006 */
[----:B------:R-:W-:Y:S05]  /*04e0*/  @!P0 BRA `(.L_x_5) ;  /* 0xfffffffc00488947 */ /* 0x000fea000383ffff */
[----:B------:R-:W-:Y:S05]  /*04f0*/  BSYNC B0 ;  /* 0x0000000000007941 */ /* 0x000fea0003800000 */
.L_x_4:
[----:B------:R-:W-:Y:S05]  /*0500*/  EXIT ;  /* 0x000000000000794d */ /* 0x000fea0003800000 */
.L_x_6:
        /* <DEDUP_REMOVED lines=15> */
.L_x_22:


//--------------------- .text._Z34index_mul_2d_grad_grad_float_dim64PfS_S_PKfS1_S1_S1_S1_PKll --------------------------
	.section	.text._Z34index_mul_2d_grad_grad_float_dim64PfS_S_PKfS1_S1_S1_S1_PKll,"ax",@progbits
	.align	128
        .global         _Z34index_mul_2d_grad_grad_float_dim64PfS_S_PKfS1_S1_S1_S1_PKll
        .type           _Z34index_mul_2d_grad_grad_float_dim64PfS_S_PKfS1_S1_S1_S1_PKll,@function
        .size           _Z34index_mul_2d_grad_grad_float_dim64PfS_S_PKfS1_S1_S1_S1_PKll,(.L_x_23 - _Z34index_mul_2d_grad_grad_float_dim64PfS_S_PKfS1_S1_S1_S1_PKll)
        .other          _Z34index_mul_2d_grad_grad_float_dim64PfS_S_PKfS1_S1_S1_S1_PKll,@"STO_CUDA_ENTRY STV_DEFAULT"
_Z34index_mul_2d_grad_grad_float_dim64PfS_S_PKfS1_S1_S1_S1_PKll:
.text._Z34index_mul_2d_grad_grad_float_dim64PfS_S_PKfS1_S1_S1_S1_PKll:
        /* <DEDUP_REMOVED lines=10> */
[----:B------:R-:W-:Y:S01]  /*00a0*/  ULDC.64 UR4, c[0x0][0x250] ;  /* 0x0000940000047ab9 */ /* 0x000fe20000000a00 */
[----:B------:R-:W0:Y:S01]  /*00b0*/  LDC.64 R16, c[0x0][0x248] ;  /* 0x00009200ff107b82 */ /* 0x000e220000000a00 */
[C---:B------:R-:W-:Y:S01]  /*00c0*/  LEA R2, P0, R25.reuse, UR4, 0x3 ;  /* 0x0000000419027c11 */ /* 0x040fe2000f8018ff */
[----:B------:R-:W-:Y:S01]  /*00d0*/  ULDC.64 UR6, c[0x0][0x230] ;  /* 0x00008c0000067ab9 */ /* 0x000fe20000000a00 */
[----:B------:R-:W-:Y:S02]  /*00e0*/  ULDC.64 UR8, c[0x0][0x240] ;  /* 0x0000900000087ab9 */ /* 0x000fe40000000a00 */
[----:B------:R-:W-:Y:S01]  /*00f0*/  LEA.HI.X R3, R25, UR5, R0, 0x3, P0 ;  /* 0x0000000519037c11 */ /* 0x000fe200080f1c00 */
[----:B------:R-:W-:Y:S02]  /*0100*/  ULDC.64 UR4, c[0x0][0x208] ;  /* 0x0000820000047ab9 */ /* 0x000fe40000000a00 */
[----:B------:R-:W1:Y:S02]  /*0110*/  LDC.64 R4, c[0x0][0x238] ;  /* 0x00008e00ff047b82 */ /* 0x000e640000000a00 */
[----:B------:R-:W2:Y:S01]  /*0120*/  LDG.E.64 R6, desc[UR4][R2.64] ;  /* 0x0000000402067981 */ /* 0x000ea2000c1e1b00 */
[----:B------:R-:W3:Y:S05]  /*0130*/  S2R R0, SR_TID.X ;  /* 0x0000000000007919 */ /* 0x000eea0000002100 */
[----:B------:R-:W4:Y:S08]  /*0140*/  LDC.64 R20, c[0x0][0x210] ;  /* 0x00008400ff147b82 */ /* 0x000f300000000a00 */
[----:B------:R-:W5:Y:S01]  /*0150*/  LDC.64 R22, c[0x0][0x228] ;  /* 0x00008a00ff167b82 */ /* 0x000f620000000a00 */
[----:B---3--:R-:W-:-:S02]  /*0160*/  SHF.R.S32.HI R9, RZ, 0x1f, R0 ;  /* 0x0000001fff097819 */ /* 0x008fc40000011400 */
[----:B------:R-:W-:-:S05]  /*0170*/  LEA R25, R25, R0, 0x4 ;  /* 0x0000000019197211 */ /* 0x000fca00078e20ff */
[----:B0-----:R-:W-:-:S06]  /*0180*/  IMAD.WIDE R16, R25, 0x10, R16 ;  /* 0x0000001019107825 */ /* 0x001fcc00078e0210 */
[----:B------:R-:W3:Y:S01]  /*0190*/  LDG.E.128 R16, desc[UR4][R16.64] ;  /* 0x0000000410107981 */ /* 0x000ee2000c1e1d00 */
[----:B--2---:R-:W-:-:S04]  /*01a0*/  LEA R26, P0, R6, R0, 0x4 ;  /* 0x00000000061a7211 */ /* 0x004fc800078020ff */
[----:B------:R-:W-:-:S04]  /*01b0*/  LEA.HI.X R9, R6, R9, R7, 0x4, P0 ;  /* 0x0000000906097211 */ /* 0x000fc800000f2407 */
[C---:B------:R-:W-:Y:S02]  /*01c0*/  SHF.L.U64.HI R8, R26.reuse, 0x4, R9 ;  /* 0x000000041a087819 */ /* 0x040fe40000010209 */
[----:B------:R-:W-:-:S04]  /*01d0*/  SHF.L.U32 R26, R26, 0x4, RZ ;  /* 0x000000041a1a7819 */ /* 0x000fc800000006ff */
[C---:B------:R-:W-:Y:S02]  /*01e0*/  IADD3 R6, P0, R26.reuse, UR6, RZ ;  /* 0x000000061a067c10 */ /* 0x040fe4000ff1e0ff */
[----:B------:R-:W-:Y:S02]  /*01f0*/  IADD3 R26, P1, R26, UR8, RZ ;  /* 0x000000081a1a7c10 */ /* 0x000fe4000ff3e0ff */
[C---:B------:R-:W-:Y:S01]  /*0200*/  IADD3.X R7, R8.reuse, UR7, RZ, P0, !PT ;  /* 0x0000000708077c10 */ /* 0x040fe200087fe4ff */
[C---:B----4-:R-:W-:Y:S01]  /*0210*/  IMAD.WIDE R20, R25.reuse, 0x10, R20 ;  /* 0x0000001019147825 */ /* 0x050fe200078e0214 */
[----:B------:R-:W-:Y:S01]  /*0220*/  IADD3.X R27, R8, UR9, RZ, P1, !PT ;  /* 0x00000009081b7c10 */ /* 0x000fe20008ffe4ff */
[----:B------:R-:W-:Y:S02]  /*0230*/  ULDC.64 UR6, c[0x0][0x218] ;  /* 0x0000860000067ab9 */ /* 0x000fe40000000a00 */
[----:B-1----:R-:W-:Y:S02]  /*0240*/  IMAD.WIDE R8, R25, 0x10, R4 ;  /* 0x0000001019087825 */ /* 0x002fe400078e0204 */
[----:B------:R-:W3:Y:S04]  /*0250*/  LDG.E.128 R4, desc[UR4][R6.64] ;  /* 0x0000000406047981 */ /* 0x000ee8000c1e1d00 */
[----:B------:R-:W2:Y:S04]  /*0260*/  LDG.E.128 R8, desc[UR4][R8.64] ;  /* 0x0000000408087981 */ /* 0x000ea8000c1e1d00 */
[----:B------:R-:W2:Y:S01]  /*0270*/  LDG.E.128 R12, desc[UR4][R26.64] ;  /* 0x000000041a0c7981 */ /* 0x000ea2000c1e1d00 */
[----:B---3--:R-:W-:Y:S01]  /*0280*/  FMUL.FTZ R24, R7, R19 ;  /* 0x0000001307187220 */ /* 0x008fe20000410000 */
[----:B------:R-:W-:Y:S01]  /*0290*/  FMUL.FTZ R29, R6, R18 ;  /* 0x00000012061d7220 */ /* 0x000fe20000410000 */
[----:B------:R-:W-:Y:S01]  /*02a0*/  FMUL.FTZ R18, R5, R17 ;  /* 0x0000001105127220 */ /* 0x000fe20000410000 */
[----:B------:R-:W-:Y:S01]  /*02b0*/  FMUL.FTZ R19, R4, R16 ;  /* 0x0000001004137220 */ /* 0x000fe20000410000 */
[----:B--2---:R-:W-:Y:S01]  /*02c0*/  FFMA.FTZ R15, R15, R11, R24 ;  /* 0x0000000b0f0f7223 */ /* 0x004fe20000010018 */
[----:B------:R-:W-:Y:S01]  /*02d0*/  FFMA.FTZ R14, R14, R10, R29 ;  /* 0x0000000a0e0e7223 */ /* 0x000fe2000001001d */
[----:B------:R-:W-:Y:S01]  /*02e0*/  FFMA.FTZ R13, R13, R9, R18 ;  /* 0x000000090d0d7223 */ /* 0x000fe20000010012 */
[----:B------:R-:W-:-:S05]  /*02f0*/  FFMA.FTZ R12, R12, R8, R19 ;  /* 0x000000080c0c7223 */ /* 0x000fca0000010013 */
[----:B------:R0:W-:Y:S04]  /*0300*/  STG.E.128 desc[UR4][R20.64], R12 ;  /* 0x0000000c14007986 */ /* 0x0001e8000c101d04 */
[----:B------:R-:W2:Y:S01]  /*0310*/  LDG.E.64 R2, desc[UR4][R2.64] ;  /* 0x0000000402027981 */ /* 0x000ea2000c1e1b00 */
[----:B-----5:R-:W-:-:S06]  /*0320*/  IMAD.WIDE R16, R25, 0x10, R22 ;  /* 0x0000001019107825 */ /* 0x020fcc00078e0216 */
[----:B------:R-:W0:Y:S01]  /*0330*/  LDG.E.128 R16, desc[UR4][R16.64] ;  /* 0x0000000410107981 */ /* 0x000e22000c1e1d00 */
[----:B------:R-:W-:-:S04]  /*0340*/  SHF.L.U32 R23, R0, 0x2, RZ ;  /* 0x0000000200177819 */ /* 0x000fc800000006ff */
[----:B------:R-:W-:Y:S02]  /*0350*/  SHF.R.S32.HI R27, RZ, 0x1f, R23 ;  /* 0x0000001fff1b7819 */ /* 0x000fe40000011417 */
[----:B--2---:R-:W-:-:S04]  /*0360*/  LEA R23, P0, R2, R23, 0x6 ;  /* 0x0000001702177211 */ /* 0x004fc800078030ff */
[----:B------:R-:W-:Y:S02]  /*0370*/  LEA.HI.X R0, R2, R27, R3, 0x6, P0 ;  /* 0x0000001b02007211 */ /* 0x000fe400000f3403 */
[----:B------:R-:W1:Y:S01]  /*0380*/  LDC.64 R2, c[0x0][0x220] ;  /* 0x00008800ff027b82 */ /* 0x000e620000000a00 */
[----:B------:R-:W-:Y:S01]  /*0390*/  LEA R22, P0, R23, UR6, 0x2 ;  /* 0x0000000617167c11 */ /* 0x000fe2000f8010ff */
[----:B0-----:R-:W-:Y:S01]  /*03a0*/  FMUL.FTZ R13, R8, R16 ;  /* 0x00000010080d7220 */ /* 0x001fe20000410000 */
[----:B------:R-:W-:Y:S02]  /*03b0*/  FMUL.FTZ R9, R9, R17 ;  /* 0x0000001109097220 */ /* 0x000fe40000410000 */
[----:B------:R-:W-:Y:S01]  /*03c0*/  LEA.HI.X R23, R23, UR7, R0, 0x2, P0 ;  /* 0x0000000717177c11 */ /* 0x000fe200080f1400 */
[-C--:B------:R-:W-:Y:S01]  /*03d0*/  FMUL.FTZ R15, R10, R18.reuse ;  /* 0x000000120a0f7220 */ /* 0x080fe20000410000 */
[-C--:B------:R-:W-:Y:S01]  /*03e0*/  FMUL.FTZ R11, R11, R19.reuse ;  /* 0x000000130b0b7220 */ /* 0x080fe20000410000 */
[----:B------:R-:W-:Y:S01]  /*03f0*/  FMUL.FTZ R7, R7, R19 ;  /* 0x0000001307077220 */ /* 0x000fe20000410000 */
[----:B------:R-:W-:Y:S01]  /*0400*/  FMUL.FTZ R6, R6, R18 ;  /* 0x0000001206067220 */ /* 0x000fe20000410000 */
[----:B------:R-:W-:Y:S01]  /*0410*/  FMUL.FTZ R5, R5, R17 ;  /* 0x0000001105057220 */ /* 0x000fe20000410000 */
[----:B------:R-:W-:Y:S01]  /*0420*/  FMUL.FTZ R4, R4, R16 ;  /* 0x0000001004047220 */ /* 0x000fe20000410000 */
[----:B------:R-:W-:Y:S04]  /*0430*/  REDG.E.ADD.F32.FTZ.RN.STRONG.GPU desc[UR4][R22.64], R13 ;  /* 0x0000000d160079a6 */ /* 0x000fe8000c10f384 */
[----:B------:R-:W-:Y:S04]  /*0440*/  REDG.E.ADD.F32.FTZ.RN.STRONG.GPU desc[UR4][R22.64+0x4], R9 ;  /* 0x00000409160079a6 */ /* 0x000fe8000c10f384 */
[----:B------:R-:W-:Y:S01]  /*0450*/  REDG.E.ADD.F32.FTZ.RN.STRONG.GPU desc[UR4][R22.64+0x8], R15 ;  /* 0x0000080f160079a6 */ /* 0x000fe2000c10f384 */
[----:B-1----:R-:W-:-:S03]  /*0460*/  IMAD.WIDE R2, R25, 0x10, R2 ;  /* 0x0000001019027825 */ /* 0x002fc600078e0202 */
[----:B------:R-:W-:Y:S04]  /*0470*/  REDG.E.ADD.F32.FTZ.RN.STRONG.GPU desc[UR4][R22.64+0xc], R11 ;  /* 0x00000c0b160079a6 */ /* 0x000fe8000c10f384 */
[----:B------:R-:W-:Y:S01]  /*0480*/  STG.E.128 desc[UR4][R2.64], R4 ;  /* 0x0000000402007986 */ /* 0x000fe2000c101d04 */
[----:B------:R-:W-:Y:S05]  /*0490*/  EXIT ;  /* 0x000000000000794d */ /* 0x000fea0003800000 */
.L_x_7:
        /* <DEDUP_REMOVED lines=14> */
.L_x_23:


//--------------------- .text._Z22index_mul_2d_grad_halfPN3c104HalfES1_PKS0_S3_S3_PKlll --------------------------
	.section	.text._Z22index_mul_2d_grad_halfPN3c104HalfES1_PKS0_S3_S3_PKlll,"ax",@progbits
	.align	128
        .global         _Z22index_mul_2d_grad_halfPN3c104HalfES1_PKS0_S3_S3_PKlll
        .type           _Z22index_mul_2d_grad_halfPN3c104HalfES1_PKS0_S3_S3_PKlll,@function
        .size           _Z22index_mul_2d_grad_halfPN3c104HalfES1_PKS0_S3_S3_PKlll,(.L_x_24 - _Z22index_mul_2d_grad_halfPN3c104HalfES1_PKS0_S3_S3_PKlll)
        .other          _Z22index_mul_2d_grad_halfPN3c104HalfES1_PKS0_S3_S3_PKlll,@"STO_CUDA_ENTRY STV_DEFAULT"
_Z22index_mul_2d_grad_halfPN3c104HalfES1_PKS0_S3_S3_PKlll:
.text._Z22index_mul_2d_grad_halfPN3c104HalfES1_PKS0_S3_S3_PKlll:
        /* <DEDUP_REMOVED lines=24> */
.L_x_10:
[----:B------:R-:W0:Y:S01]  /*0180*/  LDC.64 R4, c[0x0][0x248] ;  /* 0x00009200ff047b82 */ /* 0x000e220000000a00 */
[----:B------:R-:W-:Y:S01]  /*0190*/  ULDC.64 UR8, c[0x0][0x228] ;  /* 0x00008a0000087ab9 */ /* 0x000fe20000000a00 */
[----:B------:R-:W-:Y:S01]  /*01a0*/  ULDC.64 UR10, c[0x0][0x220] ;  /* 0x00008800000a7ab9 */ /* 0x000fe20000000a00 */
[-C--:B0----5:R-:W-:Y:S02]  /*01b0*/  IMAD R12, R3, R4.reuse, RZ ;  /* 0x00000004030c7224 */ /* 0x0a1fe400078e02ff */
[-C--:B------:R-:W-:Y:S02]  /*01c0*/  IMAD R14, R7, R4.reuse, RZ ;  /* 0x00000004070e7224 */ /* 0x080fe400078e02ff */
[----:B------:R-:W-:-:S04]  /*01d0*/  IMAD.WIDE.U32 R8, R2, R4, R10 ;  /* 0x0000000402087225 */ /* 0x000fc800078e000a */
[----:B------:R-:W-:Y:S02]  /*01e0*/  IMAD R13, R2, R5, R12 ;  /* 0x00000005020d7224 */ /* 0x000fe400078e020c */
[----:B------:R-:W-:-:S04]  /*01f0*/  IMAD.WIDE.U32 R10, R0, R4, R10 ;  /* 0x00000004000a7225 */ /* 0x000fc800078e000a */
[----:B------:R-:W-:Y:S02]  /*0200*/  IMAD R15, R0, R5, R14 ;  /* 0x00000005000f7224 */ /* 0x000fe400078e020e */
[----:B------:R-:W-:Y:S02]  /*0210*/  IMAD.IADD R13, R9, 0x1, R13 ;  /* 0x00000001090d7824 */ /* 0x000fe400078e020d */
[----:B------:R-:W-:Y:S02]  /*0220*/  IMAD.IADD R9, R11, 0x1, R15 ;  /* 0x000000010b097824 */ /* 0x000fe400078e020f */
[C---:B------:R-:W-:Y:S01]  /*0230*/  IMAD.SHL.U32 R19, R8.reuse, 0x2, RZ ;  /* 0x0000000208137824 */ /* 0x040fe200078e00ff */
[----:B------:R-:W-:Y:S01]  /*0240*/  SHF.L.U64.HI R8, R8, 0x1, R13 ;  /* 0x0000000108087819 */ /* 0x000fe2000001020d */
[C---:B------:R-:W-:Y:S01]  /*0250*/  IMAD.SHL.U32 R17, R10.reuse, 0x2, RZ ;  /* 0x000000020a117824 */ /* 0x040fe200078e00ff */
[----:B------:R-:W-:Y:S02]  /*0260*/  SHF.L.U64.HI R18, R10, 0x1, R9 ;  /* 0x000000010a127819 */ /* 0x000fe40000010209 */
[----:B------:R-:W-:-:S02]  /*0270*/  IADD3 R10, P0, R19, UR8, RZ ;  /* 0x00000008130a7c10 */ /* 0x000fc4000ff1e0ff */
[C---:B------:R-:W-:Y:S02]  /*0280*/  IADD3 R12, P1, R17.reuse, UR10, RZ ;  /* 0x0000000a110c7c10 */ /* 0x040fe4000ff3e0ff */
[----:B------:R-:W-:Y:S01]  /*0290*/  IADD3.X R11, R8, UR9, RZ, P0, !PT ;  /* 0x00000009080b7c10 */ /* 0x000fe200087fe4ff */
[----:B------:R-:W-:Y:S01]  /*02a0*/  ULDC.64 UR8, c[0x0][0x230] ;  /* 0x00008c0000087ab9 */ /* 0x000fe20000000a00 */
[----:B------:R-:W-:Y:S01]  /*02b0*/  IADD3.X R13, R18, UR11, RZ, P1, !PT ;  /* 0x0000000b120d7c10 */ /* 0x000fe20008ffe4ff */
[----:B------:R-:W-:Y:S02]  /*02c0*/  ULDC.64 UR10, c[0x0][0x210] ;  /* 0x00008400000a7ab9 */ /* 0x000fe40000000a00 */
[----:B------:R0:W2:Y:S04]  /*02d0*/  LDG.E.U16 R10, desc[UR6][R10.64] ;  /* 0x000000060a0a7981 */ /* 0x0000a8000c1e1500 */
[----:B------:R-:W3:Y:S01]  /*02e0*/  LDG.E.U16 R12, desc[UR6][R12.64] ;  /* 0x000000060c0c7981 */ /* 0x000ee2000c1e1500 */
[----:B------:R-:W-:-:S04]  /*02f0*/  IADD3 R14, P0, R17, UR8, RZ ;  /* 0x00000008110e7c10 */ /* 0x000fc8000ff1e0ff */
[----:B------:R-:W-:Y:S01]  /*0300*/  IADD3.X R15, R18, UR9, RZ, P0, !PT ;  /* 0x00000009120f7c10 */ /* 0x000fe200087fe4ff */
[----:B------:R-:W-:-:S04]  /*0310*/  ULDC.64 UR8, c[0x0][0x218] ;  /* 0x0000860000087ab9 */ /* 0x000fc80000000a00 */
[----:B------:R-:W4:Y:S01]  /*0320*/  LDG.E.U16 R14, desc[UR6][R14.64] ;  /* 0x000000060e0e7981 */ /* 0x000f22000c1e1500 */
[----:B0-----:R-:W-:Y:S01]  /*0330*/  IADD3 R11, P1, R19, UR10, RZ ;  /* 0x0000000a130b7c10 */ /* 0x001fe2000ff3e0ff */
[----:B------:R-:W-:Y:S01]  /*0340*/  BSSY B0, `(.L_x_8) ;  /* 0x0000019000007945 */ /* 0x000fe20003800000 */
[----:B--2---:R-:W-:Y:S02]  /*0350*/  HADD2.F32 R9, -RZ, R10.H0_H0 ;  /* 0x2000000aff097230 */ /* 0x004fe40000004100 */
[----:B---3--:R-:W-:-:S05]  /*0360*/  HADD2.F32 R16, -RZ, R12.H0_H0 ;  /* 0x2000000cff107230 */ /* 0x008fca0000004100 */
[----:B------:R-:W-:Y:S01]  /*0370*/  FMUL.FTZ R9, R9, R16 ;  /* 0x0000001009097220 */ /* 0x000fe20000410000 */
[----:B------:R-:W-:-:S04]  /*0380*/  IADD3 R12, P0, R17, UR8, RZ ;  /* 0x00000008110c7c10 */ /* 0x000fc8000ff1e0ff */
[----:B------:R-:W-:Y:S02]  /*0390*/  F2FP.F16.F32.PACK_AB R10, RZ, R9 ;  /* 0x00000009ff0a723e */ /* 0x000fe400000000ff */
[----:B------:R-:W-:Y:S02]  /*03a0*/  IADD3.X R9, R8, UR11, RZ, P1, !PT ;  /* 0x0000000b08097c10 */ /* 0x000fe40008ffe4ff */
[----:B------:R-:W-:Y:S02]  /*03b0*/  IADD3.X R13, R18, UR9, RZ, P0, !PT ;  /* 0x00000009120d7c10 */ /* 0x000fe400087fe4ff */
[----:B------:R-:W-:Y:S02]  /*03c0*/  PRMT R17, R10, 0x7610, R17 ;  /* 0x000076100a117816 */ /* 0x000fe40000000011 */
[----:B------:R-:W-:-:S03]  /*03d0*/  LOP3.LUT R8, R11, 0xfffffffd, RZ, 0xc0, !PT ;  /* 0xfffffffd0b087812 */ /* 0x000fc600078ec0ff */
[----:B------:R0:W-:Y:S04]  /*03e0*/  STG.E.U16 desc[UR6][R12.64], R17 ;  /* 0x000000110c007986 */ /* 0x0001e8000c101506 */
[----:B------:R0:W5:Y:S01]  /*03f0*/  LD.E R15, desc[UR6][R8.64] ;  /* 0x00000006080f7980 */ /* 0x000162000c101900 */
[----:B------:R-:W-:Y:S01]  /*0400*/  LOP3.LUT R10, R11, 0x2, RZ, 0xc0, !PT ;  /* 0x000000020b0a7812 */ /* 0x000fe200078ec0ff */
[----:B----4-:R-:W-:-:S03]  /*0410*/  HADD2.F32 R14, -RZ, R14.H0_H0 ;  /* 0x2000000eff0e7230 */ /* 0x010fc60000004100 */
[----:B------:R-:W-:Y:S01]  /*0420*/  ISETP.EQ.U32.AND P0, PT, R10, RZ, PT ;  /* 0x000000ff0a00720c */ /* 0x000fe20003f02070 */
[----:B------:R-:W-:Y:S02]  /*0430*/  IMAD.MOV.U32 R10, RZ, RZ, 0x3254 ;  /* 0x00003254ff0a7424 */ /* 0x000fe400078e00ff */
[----:B------:R-:W-:-:S03]  /*0440*/  FMUL.FTZ R14, R14, R16 ;  /* 0x000000100e0e7220 */ /* 0x000fc60000410000 */
[----:B------:R-:W-:Y:S02]  /*0450*/  SEL R16, R10, 0x7610, P0 ;  /* 0x000076100a107807 */ /* 0x000fe40000000000 */
[----:B0-----:R-:W-:-:S07]  /*0460*/  F2FP.F16.F32.PACK_AB R14, RZ, R14 ;  /* 0x0000000eff0e723e */ /* 0x001fce00000000ff */
.L_x_9:
[----:B-----5:R-:W-:-:S05]  /*0470*/  HADD2 R10, R15, R14.H0_H0 ;  /* 0x2000000e0f0a7230 */ /* 0x020fca0000000000 */
[----:B------:R-:W-:-:S06]  /*0480*/  PRMT R10, R15, R16, R10 ;  /* 0x000000100f0a7216 */ /* 0x000fcc000000000a */
[----:B------:R-:W2:Y:S02]  /*0490*/  ATOM.E.CAS.STRONG.GPU PT, R10, [R8], R15, R10 ;  /* 0x0000000f080a738b */ /* 0x000ea400001ee10a */
[----:B--2---:R-:W-:Y:S01]  /*04a0*/  ISETP.NE.U32.AND P0, PT, R10, R15, PT ;  /* 0x0000000f0a00720c */ /* 0x004fe20003f05070 */
[----:B------:R-:W-:-:S12]  /*04b0*/  IMAD.MOV.U32 R15, RZ, RZ, R10 ;  /* 0x000000ffff0f7224 */ /* 0x000fd800078e000a */
[----:B------:R-:W-:Y:S05]  /*04c0*/  @P0 BRA `(.L_x_9) ;  /* 0xfffffffc00e80947 */ /* 0x000fea000383ffff */
[----:B------:R-:W-:Y:S05]  /*04d0*/  BSYNC B0 ;  /* 0x0000000000007941 */ /* 0x000fea0003800000 */
.L_x_8:
[----:B------:R-:W-:-:S04]  /*04e0*/  VIADD R10, R6, UR4 ;  /* 0x00000004060a7c36 */ /* 0x000fc80008000000 */
[--C-:B------:R-:W-:Y:S01]  /*04f0*/  IMAD.MOV.U32 R6, RZ, RZ, R10.reuse ;  /* 0x000000ffff067224 */ /* 0x100fe200078e000a */
[----:B------:R-:W-:Y:S02]  /*0500*/  ISETP.GE.U32.AND P0, PT, R10, R4, PT ;  /* 0x000000040a00720c */ /* 0x000fe40003f06070 */
[----:B------:R-:W-:-:S04]  /*0510*/  SHF.R.S32.HI R11, RZ, 0x1f, R10 ;  /* 0x0000001fff0b7819 */ /* 0x000fc8000001140a */
[----:B------:R-:W-:-:S13]  /*0520*/  ISETP.GE.AND.EX P0, PT, R11, R5, PT, P0 ;  /* 0x000000050b00720c */ /* 0x000fda0003f06300 */
[----:B------:R-:W-:Y:S05]  /*0530*/  @!P0 BRA `(.L_x_10) ;  /* 0xfffffffc00108947 */ /* 0x000fea000383ffff */
[----:B------:R-:W-:Y:S05]  /*0540*/  EXIT ;  /* 0x000000000000794d */ /* 0x000fea0003800000 */
.L_x_11:
        /* <DEDUP_REMOVED lines=11> */
.L_x_24:


//--------------------- .text._Z23index_mul_2d_grad_floatPfS_PKfS1_S1_PKlll --------------------------
	.section	.text._Z23index_mul_2d_grad_floatPfS_PKfS1_S1_PKlll,"ax",@progbits
	.align	128
        .global         _Z23index_mul_2d_grad_floatPfS_PKfS1_S1_PKlll
        .type           _Z23index_mul_2d_grad_floatPfS_PKfS1_S1_PKlll,@function
        .size           _Z23index_mul_2d_grad_floatPfS_PKfS1_S1_PKlll,(.L_x_25 - _Z23index_mul_2d_grad_floatPfS_PKfS1_S1_PKlll)
        .other          _Z23index_mul_2d_grad_floatPfS_PKfS1_S1_PKlll,@"STO_CUDA_ENTRY STV_DEFAULT"
_Z23index_mul_2d_grad_floatPfS_PKfS1_S1_PKlll:
.text._Z23index_mul_2d_grad_floatPfS_PKfS1_S1_PKlll:
        /* <DEDUP_REMOVED lines=21> */
[----:B------:R-:W-:Y:S01]  /*0150*/  IMAD.MOV.U32 R8, RZ, RZ, R4 ;  /* 0x000000ffff087224 */ /* 0x000fe200078e0004 */
[----:B------:R-:W-:Y:S01]  /*0160*/  LEA.HI.X R3, R5, UR5, R0, 0x3, P0 ;  /* 0x0000000505037c11 */ /* 0x000fe200080f1c00 */
[----:B------:R-:W-:Y:S01]  /*0170*/  ULDC.64 UR12, c[0x0][0x230] ;  /* 0x00008c00000c7ab9 */ /* 0x000fe20000000a00 */
[----:B------:R-:W-:Y:S01]  /*0180*/  ULDC.64 UR14, c[0x0][0x220] ;  /* 0x00008800000e7ab9 */ /* 0x000fe20000000a00 */
[----:B------:R-:W-:Y:S01]  /*0190*/  ULDC.64 UR16, c[0x0][0x218] ;  /* 0x0000860000107ab9 */ /* 0x000fe20000000a00 */
[----:B------:R-:W-:-:S02]  /*01a0*/  ULDC.64 UR18, c[0x0][0x210] ;  /* 0x0000840000127ab9 */ /* 0x000fc40000000a00 */
[----:B------:R-:W5:Y:S01]  /*01b0*/  LDG.E.64 R2, desc[UR6][R2.64] ;  /* 0x0000000602027981 */ /* 0x000f62000c1e1b00 */
[----:B------:R-:W-:Y:S01]  /*01c0*/  BSSY B0, `(.L_x_12) ;  /* 0x0000025000007945 */ /* 0x000fe20003800000 */
[----:B------:R-:W-:-:S05]  /*01d0*/  ULDC UR4, c[0x0][0x0] ;  /* 0x0000000000047ab9 */ /* 0x000fca0000000800 */
.L_x_13:
[----:B------:R-:W-:Y:S02]  /*01e0*/  IMAD R10, R0, UR8, RZ ;  /* 0x00000008000a7c24 */ /* 0x000fe4000f8e02ff */
[----:B-----5:R-:W-:Y:S02]  /*01f0*/  IMAD R11, R3, UR8, RZ ;  /* 0x00000008030b7c24 */ /* 0x020fe4000f8e02ff */
[----:B------:R-:W-:-:S04]  /*0200*/  IMAD.WIDE.U32 R6, R2, UR8, R8 ;  /* 0x0000000802067c25 */ /* 0x000fc8000f8e0008 */
[----:B------:R-:W-:-:S04]  /*0210*/  IMAD.WIDE.U32 R8, R5, UR8, R8 ;  /* 0x0000000805087c25 */ /* 0x000fc8000f8e0008 */
[----:B0-----:R-:W-:Y:S02]  /*0220*/  IMAD R13, R5, UR9, R10 ;  /* 0x00000009050d7c24 */ /* 0x001fe4000f8e020a */
[----:B------:R-:W-:Y:S02]  /*0230*/  IMAD R11, R2, UR9, R11 ;  /* 0x00000009020b7c24 */ /* 0x000fe4000f8e020b */
[----:B------:R-:W-:Y:S02]  /*0240*/  IMAD.IADD R13, R9, 0x1, R13 ;  /* 0x00000001090d7824 */ /* 0x000fe400078e020d */
[----:B------:R-:W-:Y:S02]  /*0250*/  IMAD.IADD R15, R7, 0x1, R11 ;  /* 0x00000001070f7824 */ /* 0x000fe400078e020b */
[C---:B------:R-:W-:Y:S01]  /*0260*/  IMAD.SHL.U32 R12, R8.reuse, 0x4, RZ ;  /* 0x00000004080c7824 */ /* 0x040fe200078e00ff */
[----:B------:R-:W-:Y:S01]  /*0270*/  SHF.L.U64.HI R13, R8, 0x2, R13 ;  /* 0x00000002080d7819 */ /* 0x000fe2000001020d */
[C---:B------:R-:W-:Y:S01]  /*0280*/  IMAD.SHL.U32 R14, R6.reuse, 0x4, RZ ;  /* 0x00000004060e7824 */ /* 0x040fe200078e00ff */
[----:B------:R-:W-:-:S02]  /*0290*/  SHF.L.U64.HI R15, R6, 0x2, R15 ;  /* 0x00000002060f7819 */ /* 0x000fc4000001020f */
[C---:B------:R-:W-:Y:S02]  /*02a0*/  IADD3 R8, P2, R12.reuse, UR14, RZ ;  /* 0x0000000e0c087c10 */ /* 0x040fe4000ff5e0ff */
[----:B------:R-:W-:Y:S02]  /*02b0*/  IADD3 R6, P1, R12, UR12, RZ ;  /* 0x0000000c0c067c10 */ /* 0x000fe4000ff3e0ff */
[----:B------:R-:W-:Y:S02]  /*02c0*/  IADD3 R10, P0, R14, UR10, RZ ;  /* 0x0000000a0e0a7c10 */ /* 0x000fe4000ff1e0ff */
[C---:B------:R-:W-:Y:S02]  /*02d0*/  IADD3.X R9, R13.reuse, UR15, RZ, P2, !PT ;  /* 0x0000000f0d097c10 */ /* 0x040fe400097fe4ff */
[----:B------:R-:W-:Y:S02]  /*02e0*/  IADD3.X R7, R13, UR13, RZ, P1, !PT ;  /* 0x0000000d0d077c10 */ /* 0x000fe40008ffe4ff */
[----:B------:R-:W-:-:S02]  /*02f0*/  IADD3.X R11, R15, UR11, RZ, P0, !PT ;  /* 0x0000000b0f0b7c10 */ /* 0x000fc400087fe4ff */
[----:B------:R0:W2:Y:S04]  /*0300*/  LDG.E R9, desc[UR6][R8.64] ;  /* 0x0000000608097981 */ /* 0x0000a8000c1e1900 */
[----:B------:R-:W2:Y:S04]  /*0310*/  LDG.E R10, desc[UR6][R10.64] ;  /* 0x000000060a0a7981 */ /* 0x000ea8000c1e1900 */
[----:B------:R-:W3:Y:S01]  /*0320*/  LDG.E R6, desc[UR6][R6.64] ;  /* 0x0000000606067981 */ /* 0x000ee2000c1e1900 */
[----:B------:R-:W-:Y:S01]  /*0330*/  IADD3 R12, P0, R12, UR16, RZ ;  /* 0x000000100c0c7c10 */ /* 0x000fe2000ff1e0ff */
[----:B0-----:R-:W-:-:S03]  /*0340*/  VIADD R8, R4, UR4 ;  /* 0x0000000404087c36 */ /* 0x001fc60008000000 */
[----:B------:R-:W-:Y:S02]  /*0350*/  IADD3.X R13, R13, UR17, RZ, P0, !PT ;  /* 0x000000110d0d7c10 */ /* 0x000fe400087fe4ff */
[----:B------:R-:W-:Y:S02]  /*0360*/  ISETP.GE.U32.AND P0, PT, R8, UR8, PT ;  /* 0x0000000808007c0c */ /* 0x000fe4000bf06070 */
[----:B------:R-:W-:-:S04]  /*0370*/  IADD3 R14, P1, R14, UR18, RZ ;  /* 0x000000120e0e7c10 */ /* 0x000fc8000ff3e0ff */
[----:B------:R-:W-:Y:S01]  /*0380*/  IADD3.X R15, R15, UR19, RZ, P1, !PT ;  /* 0x000000130f0f7c10 */ /* 0x000fe20008ffe4ff */
[--C-:B------:R-:W-:Y:S02]  /*0390*/  IMAD.MOV.U32 R4, RZ, RZ, R8.reuse ;  /* 0x000000ffff047224 */ /* 0x100fe400078e0008 */
[----:B--2---:R-:W-:Y:S01]  /*03a0*/  FMUL.FTZ R17, R9, R10 ;  /* 0x0000000a09117220 */ /* 0x004fe20000410000 */
[----:B---3--:R-:W-:Y:S01]  /*03b0*/  FMUL.FTZ R19, R6, R9 ;  /* 0x0000000906137220 */ /* 0x008fe20000410000 */
[----:B------:R-:W-:-:S04]  /*03c0*/  SHF.R.S32.HI R9, RZ, 0x1f, R8 ;  /* 0x0000001fff097819 */ /* 0x000fc80000011408 */
[----:B------:R-:W-:Y:S01]  /*03d0*/  ISETP.GE.AND.EX P0, PT, R9, UR9, PT, P0 ;  /* 0x0000000909007c0c */ /* 0x000fe2000bf06300 */
[----:B------:R0:W-:Y:S04]  /*03e0*/  STG.E desc[UR6][R12.64], R17 ;  /* 0x000000110c007986 */ /* 0x0001e8000c101906 */
[----:B------:R0:W-:Y:S08]  /*03f0*/  REDG.E.ADD.F32.FTZ.RN.STRONG.GPU desc[UR6][R14.64], R19 ;  /* 0x000000130e0079a6 */ /* 0x0001f0000c10f386 */
[----:B------:R-:W-:Y:S05]  /*0400*/  @!P0 BRA `(.L_x_13) ;  /* 0xfffffffc00748947 */ /* 0x000fea000383ffff */
[----:B------:R-:W-:Y:S05]  /*0410*/  BSYNC B0 ;  /* 0x0000000000007941 */ /* 0x000fea0003800000 */
.L_x_12:
[----:B------:R-:W-:Y:S05]  /*0420*/  EXIT ;  /* 0x000000000000794d */ /* 0x000fea0003800000 */
.L_x_14:
        /* <DEDUP_REMOVED lines=13> */
.L_x_25:


//--------------------- .text._Z29index_mul_2d_grad_float_dim64PfS_PKfS1_S1_PKll --------------------------
	.section	.text._Z29index_mul_2d_grad_float_dim64PfS_PKfS1_S1_PKll,"ax",@progbits
	.align	128
        .global         _Z29index_mul_2d_grad_float_dim64PfS_PKfS1_S1_PKll
        .type           _Z29index_mul_2d_grad_float_dim64PfS_PKfS1_S1_PKll,@function
        .size           _Z29index_mul_2d_grad_float_dim64PfS_PKfS1_S1_PKll,(.L_x_26 - _Z29index_mul_2d_grad_float_dim64PfS_PKfS1_S1_PKll)
        .other          _Z29index_mul_2d_grad_float_dim64PfS_PKfS1_S1_PKll,@"STO_CUDA_ENTRY STV_DEFAULT"
_Z29index_mul_2d_grad_float_dim64PfS_PKfS1_S1_PKll:
.text._Z29index_mul_2d_grad_float_dim64PfS_PKfS1_S1_PKll:
        /* <DEDUP_REMOVED lines=11> */
[----:B------:R-:W0:Y:S01]  /*00b0*/  S2R R17, SR_TID.X ;  /* 0x0000000000117919 */ /* 0x000e220000002100 */
[C---:B------:R-:W-:Y:S01]  /*00c0*/  LEA R2, P0, R0.reuse, UR4, 0x3 ;  /* 0x0000000400027c11 */ /* 0x040fe2000f8018ff */
[----:B------:R-:W1:Y:S01]  /*00d0*/  LDC.64 R4, c[0x0][0x220] ;  /* 0x00008800ff047b82 */ /* 0x000e620000000a00 */
[----:B------:R-:W-:Y:S02]  /*00e0*/  ULDC.64 UR6, c[0x0][0x228] ;  /* 0x00008a0000067ab9 */ /* 0x000fe40000000a00 */
[----:B------:R-:W-:Y:S01]  /*00f0*/  LEA.HI.X R3, R0, UR5, R3, 0x3, P0 ;  /* 0x0000000500037c11 */ /* 0x000fe200080f1c03 */
[----:B------:R-:W-:-:S04]  /*0100*/  ULDC.64 UR4, c[0x0][0x208] ;  /* 0x0000820000047ab9 */ /* 0x000fc80000000a00 */
[----:B------:R-:W2:Y:S01]  /*0110*/  LDC.64 R12, c[0x0][0x230] ;  /* 0x00008c00ff0c7b82 */ /* 0x000ea20000000a00 */
[----:B------:R-:W3:Y:S01]  /*0120*/  LDG.E.64 R2, desc[UR4][R2.64] ;  /* 0x0000000402027981 */ /* 0x000ee2000c1e1b00 */
[----:B0-----:R-:W-:-:S04]  /*0130*/  IMAD R0, R0, 0x10, R17 ;  /* 0x0000001000007824 */ /* 0x001fc800078e0211 */
[----:B-1----:R-:W-:-:S04]  /*0140*/  IMAD.WIDE R4, R0, 0x10, R4 ;  /* 0x0000001000047825 */ /* 0x002fc800078e0204 */
[----:B--2---:R-:W-:Y:S02]  /*0150*/  IMAD.WIDE R12, R0, 0x10, R12 ;  /* 0x00000010000c7825 */ /* 0x004fe400078e020c */
[----:B------:R-:W2:Y:S04]  /*0160*/  LDG.E.128 R4, desc[UR4][R4.64] ;  /* 0x0000000404047981 */ /* 0x000ea8000c1e1d00 */
[----:B------:R-:W2:Y:S01]  /*0170*/  LDG.E.128 R12, desc[UR4][R12.64] ;  /* 0x000000040c0c7981 */ /* 0x000ea2000c1e1d00 */
[----:B------:R-:W-:Y:S02]  /*0180*/  SHF.R.S32.HI R9, RZ, 0x1f, R17 ;  /* 0x0000001fff097819 */ /* 0x000fe40000011411 */
[----:B---3--:R-:W-:-:S04]  /*0190*/  LEA R10, P0, R2, R17, 0x4 ;  /* 0x00000011020a7211 */ /* 0x008fc800078020ff */
[----:B------:R-:W-:Y:S02]  /*01a0*/  LEA.HI.X R9, R2, R9, R3, 0x4, P0 ;  /* 0x0000000902097211 */ /* 0x000fe400000f2403 */
[----:B------:R-:W-:-:S04]  /*01b0*/  LEA R8, P0, R10, UR6, 0x4 ;  /* 0x000000060a087c11 */ /* 0x000fc8000f8020ff */
[----:B------:R-:W-:Y:S01]  /*01c0*/  LEA.HI.X R9, R10, UR7, R9, 0x4, P0 ;  /* 0x000000070a097c11 */ /* 0x000fe200080f2409 */
[----:B------:R-:W-:Y:S01]  /*01d0*/  IMAD.SHL.U32 R17, R17, 0x4, RZ ;  /* 0x0000000411117824 */ /* 0x000fe200078e00ff */
[----:B------:R-:W-:-:S04]  /*01e0*/  ULDC.64 UR6, c[0x0][0x210] ;  /* 0x0000840000067ab9 */ /* 0x000fc80000000a00 */
[----:B------:R-:W3:Y:S01]  /*01f0*/  LDG.E.128 R8, desc[UR4][R8.64] ;  /* 0x0000000408087981 */ /* 0x000ee2000c1e1d00 */
[----:B------:R-:W-:Y:S02]  /*0200*/  SHF.R.S32.HI R19, RZ, 0x1f, R17 ;  /* 0x0000001fff137819 */ /* 0x000fe40000011411 */
[----:B------:R-:W-:-:S04]  /*0210*/  LEA R17, P0, R2, R17, 0x6 ;  /* 0x0000001102117211 */ /* 0x000fc800078030ff */
[----:B------:R-:W-:Y:S02]  /*0220*/  LEA.HI.X R16, R2, R19, R3, 0x6, P0 ;  /* 0x0000001302107211 */ /* 0x000fe400000f3403 */
[----:B------:R-:W-:-:S04]  /*0230*/  LEA R2, P0, R17, UR6, 0x2 ;  /* 0x0000000611027c11 */ /* 0x000fc8000f8010ff */
[----:B------:R-:W-:Y:S01]  /*0240*/  LEA.HI.X R3, R17, UR7, R16, 0x2, P0 ;  /* 0x0000000711037c11 */ /* 0x000fe200080f1410 */
[----:B--2---:R-:W-:Y:S01]  /*0250*/  FMUL.FTZ R17, R4, R12 ;  /* 0x0000000c04117220 */ /* 0x004fe20000410000 */
[----:B------:R-:W-:Y:S01]  /*0260*/  FMUL.FTZ R19, R5, R13 ;  /* 0x0000000d05137220 */ /* 0x000fe20000410000 */
[----:B------:R-:W-:Y:S01]  /*0270*/  FMUL.FTZ R21, R6, R14 ;  /* 0x0000000e06157220 */ /* 0x000fe20000410000 */
[----:B------:R-:W0:Y:S01]  /*0280*/  LDC.64 R12, c[0x0][0x218] ;  /* 0x00008600ff0c7b82 */ /* 0x000e220000000a00 */
[----:B------:R-:W-:Y:S01]  /*0290*/  FMUL.FTZ R15, R7, R15 ;  /* 0x0000000f070f7220 */ /* 0x000fe20000410000 */
[----:B------:R-:W-:Y:S04]  /*02a0*/  REDG.E.ADD.F32.FTZ.RN.STRONG.GPU desc[UR4][R2.64], R17 ;  /* 0x00000011020079a6 */ /* 0x000fe8000c10f384 */
[----:B------:R-:W-:Y:S04]  /*02b0*/  REDG.E.ADD.F32.FTZ.RN.STRONG.GPU desc[UR4][R2.64+0x4], R19 ;  /* 0x00000413020079a6 */ /* 0x000fe8000c10f384 */
[----:B------:R-:W-:Y:S04]  /*02c0*/  REDG.E.ADD.F32.FTZ.RN.STRONG.GPU desc[UR4][R2.64+0x8], R21 ;  /* 0x00000815020079a6 */ /* 0x000fe8000c10f384 */
[----:B------:R-:W-:Y:S01]  /*02d0*/  REDG.E.ADD.F32.FTZ.RN.STRONG.GPU desc[UR4][R2.64+0xc], R15 ;  /* 0x00000c0f020079a6 */ /* 0x000fe2000c10f384 */
[----:B---3--:R-:W-:Y:S01]  /*02e0*/  FMUL.FTZ R9, R5, R9 ;  /* 0x0000000905097220 */ /* 0x008fe20000410000 */
[----:B------:R-:W-:Y:S01]  /*02f0*/  FMUL.FTZ R8, R4, R8 ;  /* 0x0000000804087220 */ /* 0x000fe20000410000 */
[----:B------:R-:W-:Y:S01]  /*0300*/  FMUL.FTZ R11, R7, R11 ;  /* 0x0000000b070b7220 */ /* 0x000fe20000410000 */
[----:B------:R-:W-:Y:S01]  /*0310*/  FMUL.FTZ R10, R6, R10 ;  /* 0x0000000a060a7220 */ /* 0x000fe20000410000 */
[----:B0-----:R-:W-:-:S05]  /*0320*/  IMAD.WIDE R4, R0, 0x10, R12 ;  /* 0x0000001000047825 */ /* 0x001fca00078e020c */
[----:B------:R-:W-:Y:S01]  /*0330*/  STG.E.128 desc[UR4][R4.64], R8 ;  /* 0x0000000804007986 */ /* 0x000fe2000c101d04 */
[----:B------:R-:W-:Y:S05]  /*0340*/  EXIT ;  /* 0x000000000000794d */ /* 0x000fea0003800000 */
.L_x_15:
        /* <DEDUP_REMOVED lines=11> */
.L_x_26:


//--------------------- .text._Z17index_mul_2d_halfPN3c104HalfEPKS0_S3_PKlll --------------------------
	.section	.text._Z17index_mul_2d_halfPN3c104HalfEPKS0_S3_PKlll,"ax",@progbits
	.align	128
        .global         _Z17index_mul_2d_halfPN3c104HalfEPKS0_S3_PKlll
        .type           _Z17index_mul_2d_halfPN3c104HalfEPKS0_S3_PKlll,@function
        .size           _Z17index_mul_2d_halfPN3c104HalfEPKS0_S3_PKlll,(.L_x_27 - _Z17index_mul_2d_halfPN3c104HalfEPKS0_S3_PKlll)
        .other          _Z17index_mul_2d_halfPN3c104HalfEPKS0_S3_PKlll,@"STO_CUDA_ENTRY STV_DEFAULT"
_Z17index_mul_2d_halfPN3c104HalfEPKS0_S3_PKlll:
.text._Z17index_mul_2d_halfPN3c104HalfEPKS0_S3_PKlll:
        /* <DEDUP_REMOVED lines=24> */
[----:B------:R-:W-:-:S04]  /*0180*/  ULDC.64 UR14, c[0x0][0x210] ;  /* 0x00008400000e7ab9 */ /* 0x000fc80000000a00 */
[----:B------:R-:W5:Y:S01]  /*0190*/  LDG.E.64 R2, desc[UR6][R2.64] ;  /* 0x0000000602027981 */ /* 0x000f62000c1e1b00 */
[----:B------:R-:W-:-:S05]  /*01a0*/  ULDC UR4, c[0x0][0x0] ;  /* 0x0000000000047ab9 */ /* 0x000fca0000000800 */
.L_x_16:
[----:B------:R-:W-:Y:S02]  /*01b0*/  IMAD R11, R5, UR8, RZ ;  /* 0x00000008050b7c24 */ /* 0x000fe4000f8e02ff */
[----:B------:R-:W-:Y:S02]  /*01c0*/  IMAD.MOV.U32 R6, RZ, RZ, R12 ;  /* 0x000000ffff067224 */ /* 0x000fe400078e000c */
[----:B------:R-:W-:Y:S02]  /*01d0*/  IMAD.MOV.U32 R7, RZ, RZ, R13 ;  /* 0x000000ffff077224 */ /* 0x000fe400078e000d */
[C---:B------:R-:W-:Y:S02]  /*01e0*/  IMAD R13, R0.reuse, UR9, R11 ;  /* 0x00000009000d7c24 */ /* 0x040fe4000f8e020b */
[----:B------:R-:W-:-:S04]  /*01f0*/  IMAD.WIDE.U32 R10, R0, UR8, R6 ;  /* 0x00000008000a7c25 */ /* 0x000fc8000f8e0006 */
[----:B-----5:R-:W-:Y:S02]  /*0200*/  IMAD R9, R3, UR8, RZ ;  /* 0x0000000803097c24 */ /* 0x020fe4000f8e02ff */
[----:B------:R-:W-:Y:S02]  /*0210*/  IMAD.IADD R13, R11, 0x1, R13 ;  /* 0x000000010b0d7824 */ /* 0x000fe400078e020d */
[----:B------:R-:W-:-:S03]  /*0220*/  IMAD.WIDE.U32 R6, R2, UR8, R6 ;  /* 0x0000000802067c25 */ /* 0x000fc6000f8e0006 */
[----:B------:R-:W-:Y:S01]  /*0230*/  SHF.L.U64.HI R13, R10, 0x1, R13 ;  /* 0x000000010a0d7819 */ /* 0x000fe2000001020d */
[----:B------:R-:W-:Y:S01]  /*0240*/  IMAD R9, R2, UR9, R9 ;  /* 0x0000000902097c24 */ /* 0x000fe2000f8e0209 */
[----:B------:R-:W-:Y:S01]  /*0250*/  LEA R8, P0, R6, UR10, 0x1 ;  /* 0x0000000a06087c11 */ /* 0x000fe2000f8008ff */
[----:B------:R-:W-:Y:S02]  /*0260*/  IMAD.SHL.U32 R12, R10, 0x2, RZ ;  /* 0x000000020a0c7824 */ /* 0x000fe400078e00ff */
[----:B------:R-:W-:-:S03]  /*0270*/  IMAD.IADD R7, R7, 0x1, R9 ;  /* 0x0000000107077824 */ /* 0x000fc600078e0209 */
[----:B------:R-:W-:Y:S02]  /*0280*/  IADD3 R10, P1, R12, UR12, RZ ;  /* 0x0000000c0c0a7c10 */ /* 0x000fe4000ff3e0ff */
[----:B------:R-:W-:Y:S02]  /*0290*/  LEA.HI.X R9, R6, UR11, R7, 0x1, P0 ;  /* 0x0000000b06097c11 */ /* 0x000fe400080f0c07 */
[----:B------:R-:W-:-:S03]  /*02a0*/  IADD3.X R11, R13, UR13, RZ, P1, !PT ;  /* 0x0000000d0d0b7c10 */ /* 0x000fc60008ffe4ff */
[----:B------:R-:W2:Y:S04]  /*02b0*/  LDG.E.U16 R8, desc[UR6][R8.64] ;  /* 0x0000000608087981 */ /* 0x000ea8000c1e1500 */
[----:B------:R-:W3:Y:S01]  /*02c0*/  LDG.E.U16 R10, desc[UR6][R10.64] ;  /* 0x000000060a0a7981 */ /* 0x000ee2000c1e1500 */
[----:B--2---:R-:W-:Y:S02]  /*02d0*/  HADD2.F32 R6, -RZ, R8.H0_H0 ;  /* 0x20000008ff067230 */ /* 0x004fe40000004100 */
[----:B---3--:R-:W-:-:S05]  /*02e0*/  HADD2.F32 R7, -RZ, R10.H0_H0 ;  /* 0x2000000aff077230 */ /* 0x008fca0000004100 */
[----:B------:R-:W-:Y:S01]  /*02f0*/  FMUL.FTZ R7, R6, R7 ;  /* 0x0000000706077220 */ /* 0x000fe20000410000 */
[----:B------:R-:W-:Y:S01]  /*0300*/  IADD3 R6, P0, R12, UR14, RZ ;  /* 0x0000000e0c067c10 */ /* 0x000fe2000ff1e0ff */
[----:B------:R-:W-:-:S03]  /*0310*/  VIADD R12, R4, UR4 ;  /* 0x00000004040c7c36 */ /* 0x000fc60008000000 */
[----:B------:R-:W-:Y:S01]  /*0320*/  F2FP.F16.F32.PACK_AB R9, RZ, R7 ;  /* 0x00000007ff09723e */ /* 0x000fe200000000ff */
[--C-:B------:R-:W-:Y:S01]  /*0330*/  IMAD.MOV.U32 R4, RZ, RZ, R12.reuse ;  /* 0x000000ffff047224 */ /* 0x100fe200078e000c */
[----:B------:R-:W-:Y:S02]  /*0340*/  IADD3.X R7, R13, UR15, RZ, P0, !PT ;  /* 0x0000000f0d077c10 */ /* 0x000fe400087fe4ff */
[----:B------:R-:W-:Y:S02]  /*0350*/  ISETP.GE.U32.AND P0, PT, R12, UR8, PT ;  /* 0x000000080c007c0c */ /* 0x000fe4000bf06070 */
[----:B------:R-:W-:Y:S01]  /*0360*/  SHF.R.S32.HI R13, RZ, 0x1f, R12 ;  /* 0x0000001fff0d7819 */ /* 0x000fe2000001140c */
[----:B------:R0:W-:Y:S03]  /*0370*/  STG.E.U16 desc[UR6][R6.64], R9 ;  /* 0x0000000906007986 */ /* 0x0001e6000c101506 */
[----:B------:R-:W-:-:S13]  /*0380*/  ISETP.GE.AND.EX P0, PT, R13, UR9, PT, P0 ;  /* 0x000000090d007c0c */ /* 0x000fda000bf06300 */
[----:B0-----:R-:W-:Y:S05]  /*0390*/  @!P0 BRA `(.L_x_16) ;  /* 0xfffffffc00848947 */ /* 0x001fea000383ffff */
[----:B------:R-:W-:Y:S05]  /*03a0*/  EXIT ;  /* 0x000000000000794d */ /* 0x000fea0003800000 */
.L_x_17:
        /* <DEDUP_REMOVED lines=13> */
.L_x_27:


//--------------------- .text._Z18index_mul_2d_floatPfPKfS1_PKlll --------------------------
	.section	.text._Z18index_mul_2d_floatPfPKfS1_PKlll,"ax",@progbits
	.align	128
        .global         _Z18index_mul_2d_floatPfPKfS1_PKlll
        .type           _Z18index_mul_2d_floatPfPKfS1_PKlll,@function
        .size           _Z18index_mul_2d_floatPfPKfS1_PKlll,(.L_x_28 - _Z18index_mul_2d_floatPfPKfS1_PKlll)
        .other          _Z18index_mul_2d_floatPfPKfS1_PKlll,@"STO_CUDA_ENTRY STV_DEFAULT"
_Z18index_mul_2d_floatPfPKfS1_PKlll:
.text._Z18index_mul_2d_floatPfPKfS1_PKlll:
        /* <DEDUP_REMOVED lines=27> */
.L_x_18:
[----:B------:R-:W-:Y:S02]  /*01b0*/  IMAD R8, R0, UR8, RZ ;  /* 0x0000000800087c24 */ /* 0x000fe4000f8e02ff */
[----:B0-----:R-:W-:Y:S02]  /*01c0*/  IMAD.MOV.U32 R6, RZ, RZ, R12 ;  /* 0x000000ffff067224 */ /* 0x001fe400078e000c */
[----:B------:R-:W-:Y:S02]  /*01d0*/  IMAD.MOV.U32 R7, RZ, RZ, R15 ;  /* 0x000000ffff077224 */ /* 0x000fe400078e000f */
[----:B------:R-:W-:Y:S02]  /*01e0*/  IMAD R13, R5, UR9, R8 ;  /* 0x00000009050d7c24 */ /* 0x000fe4000f8e0208 */
[----:B-----5:R-:W-:Y:S02]  /*01f0*/  IMAD R11, R3, UR8, RZ ;  /* 0x00000008030b7c24 */ /* 0x020fe4000f8e02ff */
[----:B------:R-:W-:-:S04]  /*0200*/  IMAD.WIDE.U32 R8, R5, UR8, R6 ;  /* 0x0000000805087c25 */ /* 0x000fc8000f8e0006 */
[----:B------:R-:W-:-:S04]  /*0210*/  IMAD.WIDE.U32 R6, R2, UR8, R6 ;  /* 0x0000000802067c25 */ /* 0x000fc8000f8e0006 */
[----:B------:R-:W-:Y:S01]  /*0220*/  IMAD R11, R2, UR9, R11 ;  /* 0x00000009020b7c24 */ /* 0x000fe2000f8e020b */
[----:B------:R-:W-:Y:S01]  /*0230*/  LEA R10, P0, R6, UR10, 0x2 ;  /* 0x0000000a060a7c11 */ /* 0x000fe2000f8010ff */
[----:B------:R-:W-:Y:S02]  /*0240*/  IMAD.IADD R9, R9, 0x1, R13 ;  /* 0x0000000109097824 */ /* 0x000fe400078e020d */
[C---:B------:R-:W-:Y:S02]  /*0250*/  IMAD.SHL.U32 R12, R8.reuse, 0x4, RZ ;  /* 0x00000004080c7824 */ /* 0x040fe400078e00ff */
[----:B------:R-:W-:Y:S01]  /*0260*/  IMAD.IADD R11, R7, 0x1, R11 ;  /* 0x00000001070b7824 */ /* 0x000fe200078e020b */
[----:B------:R-:W-:Y:S02]  /*0270*/  SHF.L.U64.HI R7, R8, 0x2, R9 ;  /* 0x0000000208077819 */ /* 0x000fe40000010209 */
[----:B------:R-:W-:Y:S02]  /*0280*/  IADD3 R8, P1, R12, UR12, RZ ;  /* 0x0000000c0c087c10 */ /* 0x000fe4000ff3e0ff */
[----:B------:R-:W-:-:S02]  /*0290*/  LEA.HI.X R11, R6, UR11, R11, 0x2, P0 ;  /* 0x0000000b060b7c11 */ /* 0x000fc400080f140b */
[----:B------:R-:W-:-:S04]  /*02a0*/  IADD3.X R9, R7, UR13, RZ, P1, !PT ;  /* 0x0000000d07097c10 */ /* 0x000fc80008ffe4ff */
[----:B------:R-:W2:Y:S04]  /*02b0*/  LDG.E R11, desc[UR6][R10.64] ;  /* 0x000000060a0b7981 */ /* 0x000ea8000c1e1900 */
[----:B------:R-:W2:Y:S01]  /*02c0*/  LDG.E R8, desc[UR6][R8.64] ;  /* 0x0000000608087981 */ /* 0x000ea2000c1e1900 */
[----:B------:R-:W-:Y:S01]  /*02d0*/  IADD3 R6, P0, R12, UR14, RZ ;  /* 0x0000000e0c067c10 */ /* 0x000fe2000ff1e0ff */
[----:B------:R-:W-:-:S03]  /*02e0*/  VIADD R12, R4, UR4 ;  /* 0x00000004040c7c36 */ /* 0x000fc60008000000 */
[----:B------:R-:W-:Y:S01]  /*02f0*/  IADD3.X R7, R7, UR15, RZ, P0, !PT ;  /* 0x0000000f07077c10 */ /* 0x000fe200087fe4ff */
[--C-:B------:R-:W-:Y:S01]  /*0300*/  IMAD.MOV.U32 R4, RZ, RZ, R12.reuse ;  /* 0x000000ffff047224 */ /* 0x100fe200078e000c */
[----:B------:R-:W-:Y:S02]  /*0310*/  ISETP.GE.U32.AND P0, PT, R12, UR8, PT ;  /* 0x000000080c007c0c */ /* 0x000fe4000bf06070 */
[----:B------:R-:W-:-:S04]  /*0320*/  SHF.R.S32.HI R15, RZ, 0x1f, R12 ;  /* 0x0000001fff0f7819 */ /* 0x000fc8000001140c */
[----:B------:R-:W-:Y:S01]  /*0330*/  ISETP.GE.AND.EX P0, PT, R15, UR9, PT, P0 ;  /* 0x000000090f007c0c */ /* 0x000fe2000bf06300 */
[----:B--2---:R-:W-:-:S05]  /*0340*/  FMUL.FTZ R13, R8, R11 ;  /* 0x0000000b080d7220 */ /* 0x004fca0000410000 */
[----:B------:R0:W-:Y:S07]  /*0350*/  STG.E desc[UR6][R6.64], R13 ;  /* 0x0000000d06007986 */ /* 0x0001ee000c101906 */
[----:B------:R-:W-:Y:S05]  /*0360*/  @!P0 BRA `(.L_x_18) ;  /* 0xfffffffc00908947 */ /* 0x000fea000383ffff */
[----:B------:R-:W-:Y:S05]  /*0370*/  EXIT ;  /* 0x000000000000794d */ /* 0x000fea0003800000 */
.L_x_19:
        /* <DEDUP_REMOVED lines=16> */
.L_x_28:


//--------------------- .text._Z24index_mul_2d_float_dim64PfPKfS1_PKll --------------------------
	.section	.text._Z24index_mul_2d_float_dim64PfPKfS1_PKll,"ax",@progbits
	.align	128
        .global         _Z24index_mul_2d_float_dim64PfPKfS1_PKll
        .type           _Z24index_mul_2d_float_dim64PfPKfS1_PKll,@function
        .size           _Z24index_mul_2d_float_dim64PfPKfS1_PKll,(.L_x_29 - _Z24index_mul_2d_float_dim64PfPKfS1_PKll)
        .other          _Z24index_mul_2d_float_dim64PfPKfS1_PKll,@"STO_CUDA_ENTRY STV_DEFAULT"
_Z24index_mul_2d_float_dim64PfPKfS1_PKll:
.text._Z24index_mul_2d_float_dim64PfPKfS1_PKll:
        /* <DEDUP_REMOVED lines=17> */
[----:B------:R2:W3:Y:S02]  /*0110*/  LDG.E.64 R2, desc[UR4][R4.64] ;  /* 0x0000000404027981 */ /* 0x0004e4000c1e1b00 */
[----:B--2---:R-:W2:Y:S01]  /*0120*/  LDC.64 R4, c[0x0][0x210] ;  /* 0x00008400ff047b82 */ /* 0x004ea20000000a00 */
[--C-:B0-----:R-:W-:Y:S02]  /*0130*/  SHF.R.S32.HI R7, RZ, 0x1f, R11.reuse ;  /* 0x0000001fff077819 */ /* 0x101fe4000001140b */
[----:B---3--:R-:W-:Y:S01]  /*0140*/  LEA R10, P0, R2, R11, 0x4 ;  /* 0x0000000b020a7211 */ /* 0x008fe200078020ff */
[----:B------:R-:W-:-:S03]  /*0150*/  IMAD R11, R0, 0x10, R11 ;  /* 0x00000010000b7824 */ /* 0x000fc600078e020b */
[----:B------:R-:W-:Y:S01]  /*0160*/  LEA.HI.X R7, R2, R7, R3, 0x4, P0 ;  /* 0x0000000702077211 */ /* 0x000fe200000f2403 */
[----:B-1----:R-:W-:Y:S01]  /*0170*/  IMAD.WIDE R2, R11, 0x10, R8 ;  /* 0x000000100b027825 */ /* 0x002fe200078e0208 */
[----:B------:R-:W-:-:S04]  /*0180*/  LEA R6, P0, R10, UR6, 0x4 ;  /* 0x000000060a067c11 */ /* 0x000fc8000f8020ff */
[----:B------:R-:W-:Y:S01]  /*0190*/  LEA.HI.X R7, R10, UR7, R7, 0x4, P0 ;  /* 0x000000070a077c11 */ /* 0x000fe200080f2407 */
[----:B------:R-:W3:Y:S04]  /*01a0*/  LDG.E.128 R16, desc[UR4][R2.64] ;  /* 0x0000000402107981 */ /* 0x000ee8000c1e1d00 */
[----:B------:R-:W3:Y:S01]  /*01b0*/  LDG.E.128 R12, desc[UR4][R6.64] ;  /* 0x00000004060c7981 */ /* 0x000ee2000c1e1d00 */
[----:B--2---:R-:W-:-:S04]  /*01c0*/  IMAD.WIDE R4, R11, 0x10, R4 ;  /* 0x000000100b047825 */ /* 0x004fc800078e0204 */
[----:B---3--:R-:W-:Y:S01]  /*01d0*/  FMUL.FTZ R15, R15, R19 ;  /* 0x000000130f0f7220 */ /* 0x008fe20000410000 */
[----:B------:R-:W-:Y:S01]  /*01e0*/  FMUL.FTZ R14, R14, R18 ;  /* 0x000000120e0e7220 */ /* 0x000fe20000410000 */
[----:B------:R-:W-:Y:S01]  /*01f0*/  FMUL.FTZ R13, R13, R17 ;  /* 0x000000110d0d7220 */ /* 0x000fe20000410000 */
[----:B------:R-:W-:-:S05]  /*0200*/  FMUL.FTZ R12, R12, R16 ;  /* 0x000000100c0c7220 */ /* 0x000fca0000410000 */
[----:B------:R-:W-:Y:S01]  /*0210*/  STG.E.128 desc[UR4][R4.64], R12 ;  /* 0x0000000c04007986 */ /* 0x000fe2000c101d04 */
[----:B------:R-:W-:Y:S05]  /*0220*/  EXIT ;  /* 0x000000000000794d */ /* 0x000fea0003800000 */
.L_x_20:
        /* <DEDUP_REMOVED lines=13> */
.L_x_29:


//--------------------- .nv.shared.reserved.0     --------------------------
	.section	.nv.shared.reserved.0,"aw",@nobits
	.weak		__nv_reservedSMEM_offset_0_alias
	.size		__nv_reservedSMEM_offset_0_alias, 0, 0
	.other		__nv_reservedSMEM_offset_0_alias,@"STO_CUDA_RESERVED_SHARED STV_DEFAULT"
__nv_reservedSMEM_offset_0_alias:
	.zero		0


//--------------------- .nv.global                --------------------------
	.section	.nv.global,"aw",@nobits
.nv.global:
	.type		_ZN58_INTERNAL_726491dc_27_index_mul_2d_cuda_kernel_cu_cdee09e14cuda3std3__48in_placeE,@object
	.size		_ZN58_INTERNAL_726491dc_27_index_mul_2d_cuda_kernel_cu_cdee09e14cuda3std3__48in_placeE,(_ZN58_INTERNAL_726491dc_27_index_mul_2d_cuda_kernel_cu_cdee09e14cuda3std6ranges3__45__cpo8distanceE - _ZN58_INTERNAL_726491dc_27_index_mul_2d_cuda_kernel_cu_cdee09e14cuda3std3__48in_placeE)
_ZN58_INTERNAL_726491dc_27_index_mul_2d_cuda_kernel_cu_cdee09e14cuda3std3__48in_placeE:
	.zero		1
	.type		_ZN58_INTERNAL_726491dc_27_index_mul_2d_cuda_kernel_cu_cdee09e14cuda3std6ranges3__45__cpo8distanceE,@object
	.size		_ZN58_INTERNAL_726491dc_27_index_mul_2d_cuda_kernel_cu_cdee09e14cuda3std6ranges3__45__cpo8distanceE,(_ZN58_INTERNAL_726491dc_27_index_mul_2d_cuda_kernel_cu_cdee09e14cuda3std3__45__cpo6cbeginE - _ZN58_INTERNAL_726491dc_27_index_mul_2d_cuda_kernel_cu_cdee09e14cuda3std6ranges3__45__cpo8distanceE)
_ZN58_INTERNAL_726491dc_27_index_mul_2d_cuda_kernel_cu_cdee09e14cuda3std6ranges3__45__cpo8distanceE:
	.zero		1
	.type		_ZN58_INTERNAL_726491dc_27_index_mul_2d_cuda_kernel_cu_cdee09e14cuda3std3__45__cpo6cbeginE,@object
	.size		_ZN58_INTERNAL_726491dc_27_index_mul_2d_cuda_kernel_cu_cdee09e14cuda3std3__45__cpo6cbeginE,(_ZN58_INTERNAL_726491dc_27_index_mul_2d_cuda_kernel_cu_cdee09e14cuda3std6ranges3__45__cpo7advanceE - _ZN58_INTERNAL_726491dc_27_index_mul_2d_cuda_kernel_cu_cdee09e14cuda3std3__45__cpo6cbeginE)
_ZN58_INTERNAL_726491dc_27_index_mul_2d_cuda_kernel_cu_cdee09e14cuda3std3__45__cpo6cbeginE:
	.zero		1
	.type		_ZN58_INTERNAL_726491dc_27_index_mul_2d_cuda_kernel_cu_cdee09e14cuda3std6ranges3__45__cpo7advanceE,@object
	.size		_ZN58_INTERNAL_726491dc_27_index_mul_2d_cuda_kernel_cu_cdee09e14cuda3std6ranges3__45__cpo7advanceE,(_ZN58_INTERNAL_726491dc_27_index_mul_2d_cuda_kernel_cu_cdee09e14cuda3std3__45__cpo7crbeginE - _ZN58_INTERNAL_726491dc_27_index_mul_2d_cuda_kernel_cu_cdee09e14cuda3std6ranges3__45__cpo7advanceE)
_ZN58_INTERNAL_726491dc_27_index_mul_2d_cuda_kernel_cu_cdee09e14cuda3std6ranges3__45__cpo7advanceE:
	.zero		1
	.type		_ZN58_INTERNAL_726491dc_27_index_mul_2d_cuda_kernel_cu_cdee09e14cuda3std3__45__cpo7crbeginE,@object
	.size		_ZN58_INTERNAL_726491dc_27_index_mul_2d_cuda_kernel_cu_cdee09e14cuda3std3__45__cpo7crbeginE,(_ZN58_INTERNAL_726491dc_27_index_mul_2d_cuda_kernel_cu_cdee09e14cuda3std6ranges3__45__cpo4dataE - _ZN58_INTERNAL_726491dc_27_index_mul_2d_cuda_kernel_cu_cdee09e14cuda3std3__45__cpo7crbeginE)
_ZN58_INTERNAL_726491dc_27_index_mul_2d_cuda_kernel_cu_cdee09e14cuda3std3__45__cpo7crbeginE:
	.zero		1
	.type		_ZN58_INTERNAL_726491dc_27_index_mul_2d_cuda_kernel_cu_cdee09e14cuda3std6ranges3__45__cpo4dataE,@object
	.size		_ZN58_INTERNAL_726491dc_27_index_mul_2d_cuda_kernel_cu_cdee09e14cuda3std6ranges3__45__cpo4dataE,(_ZN58_INTERNAL_726491dc_27_index_mul_2d_cuda_kernel_cu_cdee09e14cuda3std6ranges3__45__cpo5beginE - _ZN58_INTERNAL_726491dc_27_index_mul_2d_cuda_kernel_cu_cdee09e14cuda3std6ranges3__45__cpo4dataE)
_ZN58_INTERNAL_726491dc_27_index_mul_2d_cuda_kernel_cu_cdee09e14cuda3std6ranges3__45__cpo4dataE:
	.zero		1
	.type		_ZN58_INTERNAL_726491dc_27_index_mul_2d_cuda_kernel_cu_cdee09e14cuda3std6ranges3__45__cpo5beginE,@object
	.size		_ZN58_INTERNAL_726491dc_27_index_mul_2d_cuda_kernel_cu_cdee09e14cuda3std6ranges3__45__cpo5beginE,(_ZN58_INTERNAL_726491dc_27_index_mul_2d_cuda_kernel_cu_cdee09e14cuda3std3__460_GLOBAL__N__726491dc_27_index_mul_2d_cuda_kernel_cu_cdee09e16ignoreE - _ZN58_INTERNAL_726491dc_27_index_mul_2d_cuda_kernel_cu_cdee09e14cuda3std6ranges3__45__cpo5beginE)
_ZN58_INTERNAL_726491dc_27_index_mul_2d_cuda_kernel_cu_cdee09e14cuda3std6ranges3__45__cpo5beginE:
	.zero		1
	.type		_ZN58_INTERNAL_726491dc_27_index_mul_2d_cuda_kernel_cu_cdee09e14cuda3std3__460_GLOBAL__N__726491dc_27_index_mul_2d_cuda_kernel_cu_cdee09e16ignoreE,@object
	.size		_ZN58_INTERNAL_726491dc_27_index_mul_2d_cuda_kernel_cu_cdee09e14cuda3std3__460_GLOBAL__N__726491dc_27_index_mul_2d_cuda_kernel_cu_cdee09e16ignoreE,(_ZN58_INTERNAL_726491dc_27_index_mul_2d_cuda_kernel_cu_cdee09e14cuda3std6ranges3__45__cpo4sizeE - _ZN58_INTERNAL_726491dc_27_index_mul_2d_cuda_kernel_cu_cdee09e14cuda3std3__460_GLOBAL__N__726491dc_27_index_mul_2d_cuda_kernel_cu_cdee09e16ignoreE)
_ZN58_INTERNAL_726491dc_27_index_mul_2d_cuda_kernel_cu_cdee09e14cuda3std3__460_GLOBAL__N__726491dc_27_index_mul_2d_cuda_kernel_cu_cdee09e16ignoreE:
	.zero		1
	.type		_ZN58_INTERNAL_726491dc_27_index_mul_2d_cuda_kernel_cu_cdee09e14cuda3std6ranges3__45__cpo4sizeE,@object
	.size		_ZN58_INTERNAL_726491dc_27_index_mul_2d_cuda_kernel_cu_cdee09e14cuda3std6ranges3__45__cpo4sizeE,(_ZN58_INTERNAL_726491dc_27_index_mul_2d_cuda_kernel_cu_cdee09e14cuda3std3__45__cpo5beginE - _ZN58_INTERNAL_726491dc_27_index_mul_2d_cuda_kernel_cu_cdee09e14cuda3std6ranges3__45__cpo4sizeE)
_ZN58_INTERNAL_726491dc_27_index_mul_2d_cuda_kernel_cu_cdee09e14cuda3std6ranges3__45__cpo4sizeE:
	.zero		1
	.type		_ZN58_INTERNAL_726491dc_27_index_mul_2d_cuda_kernel_cu_cdee09e14cuda3std3__45__cpo5beginE,@object
	.size		_ZN58_INTERNAL_726491dc_27_index_mul_2d_cuda_kernel_cu_cdee09e14cuda3std3__45__cpo5beginE,(_ZN58_INTERNAL_726491dc_27_index_mul_2d_cuda_kernel_cu_cdee09e14cuda3std6ranges3__45__cpo6cbeginE - _ZN58_INTERNAL_726491dc_27_index_mul_2d_cuda_kernel_cu_cdee09e14cuda3std3__45__cpo5beginE)
_ZN58_INTERNAL_726491dc_27_index_mul_2d_cuda_kernel_cu_cdee09e14cuda3std3__45__cpo5beginE:
	.zero		1
	.type		_ZN58_INTERNAL_726491dc_27_index_mul_2d_cuda_kernel_cu_cdee09e14cuda3std6ranges3__45__cpo6cbeginE,@object
	.size		_ZN58_INTERNAL_726491dc_27_index_mul_2d_cuda_kernel_cu_cdee09e14cuda3std6ranges3__45__cpo6cbeginE,(_ZN58_INTERNAL_726491dc_27_index_mul_2d_cuda_kernel_cu_cdee09e14cuda3std3__45__cpo6rbeginE - _ZN58_INTERNAL_726491dc_27_index_mul_2d_cuda_kernel_cu_cdee09e14cuda3std6ranges3__45__cpo6cbeginE)
_ZN58_INTERNAL_726491dc_27_index_mul_2d_cuda_kernel_cu_cdee09e14cuda3std6ranges3__45__cpo6cbeginE:
	.zero		1
	.type		_ZN58_INTERNAL_726491dc_27_index_mul_2d_cuda_kernel_cu_cdee09e14cuda3std3__45__cpo6rbeginE,@object
	.size		_ZN58_INTERNAL_726491dc_27_index_mul_2d_cuda_kernel_cu_cdee09e14cuda3std3__45__cpo6rbeginE,(_ZN58_INTERNAL_726491dc_27_index_mul_2d_cuda_kernel_cu_cdee09e14cuda3std6ranges3__45__cpo4nextE - _ZN58_INTERNAL_726491dc_27_index_mul_2d_cuda_kernel_cu_cdee09e14cuda3std3__45__cpo6rbeginE)
_ZN58_INTERNAL_726491dc_27_index_mul_2d_cuda_kernel_cu_cdee09e14cuda3std3__45__cpo6rbeginE:
	.zero		1
	.type		_ZN58_INTERNAL_726491dc_27_index_mul_2d_cuda_kernel_cu_cdee09e14cuda3std6ranges3__45__cpo4nextE,@object
	.size		_ZN58_INTERNAL_726491dc_27_index_mul_2d_cuda_kernel_cu_cdee09e14cuda3std6ranges3__45__cpo4nextE,(_ZN58_INTERNAL_726491dc_27_index_mul_2d_cuda_kernel_cu_cdee09e14cuda3std6ranges3__45__cpo4swapE - _ZN58_INTERNAL_726491dc_27_index_mul_2d_cuda_kernel_cu_cdee09e14cuda3std6ranges3__45__cpo4nextE)
_ZN58_INTERNAL_726491dc_27_index_mul_2d_cuda_kernel_cu_cdee09e14cuda3std6ranges3__45__cpo4nextE:
	.zero		1
	.type		_ZN58_INTERNAL_726491dc_27_index_mul_2d_cuda_kernel_cu_cdee09e14cuda3std6ranges3__45__cpo4swapE,@object
	.size		_ZN58_INTERNAL_726491dc_27_index_mul_2d_cuda_kernel_cu_cdee09e14cuda3std6ranges3__45__cpo4swapE,(_ZN58_INTERNAL_726491dc_27_index_mul_2d_cuda_kernel_cu_cdee09e14cuda3std3__420unreachable_sentinelE - _ZN58_INTERNAL_726491dc_27_index_mul_2d_cuda_kernel_cu_cdee09e14cuda3std6ranges3__45__cpo4swapE)
_ZN58_INTERNAL_726491dc_27_index_mul_2d_cuda_kernel_cu_cdee09e14cuda3std6ranges3__45__cpo4swapE:
	.zero		1
	.type		_ZN58_INTERNAL_726491dc_27_index_mul_2d_cuda_kernel_cu_cdee09e14cuda3std3__420unreachable_sentinelE,@object
	.size		_ZN58_INTERNAL_726491dc_27_index_mul_2d_cuda_kernel_cu_cdee09e14cuda3std3__420unreachable_sentinelE,(_ZN58_INTERNAL_726491dc_27_index_mul_2d_cuda_kernel_cu_cdee09e16thrust23THRUST_300001_SM_900_NS6system6detail10sequential3seqE - _ZN58_INTERNAL_726491dc_27_index_mul_2d_cuda_kernel_cu_cdee09e14cuda3std3__420unreachable_sentinelE)
_ZN58_INTERNAL_726491dc_27_index_mul_2d_cuda_kernel_cu_cdee09e14cuda3std3__420unreachable_sentinelE:
	.zero		1
	.type		_ZN58_INTERNAL_726491dc_27_index_mul_2d_cuda_kernel_cu_cdee09e16thrust23THRUST_300001_SM_900_NS6system6detail10sequential3seqE,@object
	.size		_ZN58_INTERNAL_726491dc_27_index_mul_2d_cuda_kernel_cu_cdee09e16thrust23THRUST_300001_SM_900_NS6system6detail10sequential3seqE,(_ZN58_INTERNAL_726491dc_27_index_mul_2d_cuda_kernel_cu_cdee09e14cuda3std3__45__cpo4cendE - _ZN58_INTERNAL_726491dc_27_index_mul_2d_cuda_kernel_cu_cdee09e16thrust23THRUST_300001_SM_900_NS6system6detail10sequential3seqE)
_ZN58_INTERNAL_726491dc_27_index_mul_2d_cuda_kernel_cu_cdee09e16thrust23THRUST_300001_SM_900_NS6system6detail10sequential3seqE:
	.zero		1
	.type		_ZN58_INTERNAL_726491dc_27_index_mul_2d_cuda_kernel_cu_cdee09e14cuda3std3__45__cpo4cendE,@object
	.size		_ZN58_INTERNAL_726491dc_27_index_mul_2d_cuda_kernel_cu_cdee09e14cuda3std3__45__cpo4cendE,(_ZN58_INTERNAL_726491dc_27_index_mul_2d_cuda_kernel_cu_cdee09e14cuda3std6ranges3__45__cpo9iter_swapE - _ZN58_INTERNAL_726491dc_27_index_mul_2d_cuda_kernel_cu_cdee09e14cuda3std3__45__cpo4cendE)
_ZN58_INTERNAL_726491dc_27_index_mul_2d_cuda_kernel_cu_cdee09e14cuda3std3__45__cpo4cendE:
	.zero		1
	.type		_ZN58_INTERNAL_726491dc_27_index_mul_2d_cuda_kernel_cu_cdee09e14cuda3std6ranges3__45__cpo9iter_swapE,@object
	.size		_ZN58_INTERNAL_726491dc_27_index_mul_2d_cuda_kernel_cu_cdee09e14cuda3std6ranges3__45__cpo9iter_swapE,(_ZN58_INTERNAL_726491dc_27_index_mul_2d_cuda_kernel_cu_cdee09e14cuda3std3__45__cpo5crendE - _ZN58_INTERNAL_726491dc_27_index_mul_2d_cuda_kernel_cu_cdee09e14cuda3std6ranges3__45__cpo9iter_swapE)
_ZN58_INTERNAL_726491dc_27_index_mul_2d_cuda_kernel_cu_cdee09e14cuda3std6ranges3__45__cpo9iter_swapE:
	.zero		1
	.type		_ZN58_INTERNAL_726491dc_27_index_mul_2d_cuda_kernel_cu_cdee09e14cuda3std3__45__cpo5crendE,@object
	.size		_ZN58_INTERNAL_726491dc_27_index_mul_2d_cuda_kernel_cu_cdee09e14cuda3std3__45__cpo5crendE,(_ZN58_INTERNAL_726491dc_27_index_mul_2d_cuda_kernel_cu_cdee09e14cuda3std6ranges3__45__cpo5cdataE - _ZN58_INTERNAL_726491dc_27_index_mul_2d_cuda_kernel_cu_cdee09e14cuda3std3__45__cpo5crendE)
_ZN58_INTERNAL_726491dc_27_index_mul_2d_cuda_kernel_cu_cdee09e14cuda3std3__45__cpo5crendE:
	.zero		1
	.type		_ZN58_INTERNAL_726491dc_27_index_mul_2d_cuda_kernel_cu_cdee09e14cuda3std6ranges3__45__cpo5cdataE,@object
	.size		_ZN58_INTERNAL_726491dc_27_index_mul_2d_cuda_kernel_cu_cdee09e14cuda3std6ranges3__45__cpo5cdataE,(_ZN58_INTERNAL_726491dc_27_index_mul_2d_cuda_kernel_cu_cdee09e14cuda3std6ranges3__45__cpo3endE - _ZN58_INTERNAL_726491dc_27_index_mul_2d_cuda_kernel_cu_cdee09e14cuda3std6ranges3__45__cpo5cdataE)
_ZN58_INTERNAL_726491dc_27_index_mul_2d_cuda_kernel_cu_cdee09e14cuda3std6ranges3__45__cpo5cdataE:
	.zero		1
	.type		_ZN58_INTERNAL_726491dc_27_index_mul_2d_cuda_kernel_cu_cdee09e14cuda3std6ranges3__45__cpo3endE,@object
	.size		_ZN58_INTERNAL_726491dc_27_index_mul_2d_cuda_kernel_cu_cdee09e14cuda3std6ranges3__45__cpo3endE,(_ZN58_INTERNAL_726491dc_27_index_mul_2d_cuda_kernel_cu_cdee09e14cuda3std3__419piecewise_constructE - _ZN58_INTERNAL_726491dc_27_index_mul_2d_cuda_kernel_cu_cdee09e14cuda3std6ranges3__45__cpo3endE)
_ZN58_INTERNAL_726491dc_27_index_mul_2d_cuda_kernel_cu_cdee09e14cuda3std6ranges3__45__cpo3endE:
	.zero		1
	.type		_ZN58_INTERNAL_726491dc_27_index_mul_2d_cuda_kernel_cu_cdee09e14cuda3std3__419piecewise_constructE,@object
	.size		_ZN58_INTERNAL_726491dc_27_index_mul_2d_cuda_kernel_cu_cdee09e14cuda3std3__419piecewise_constructE,(_ZN58_INTERNAL_726491dc_27_index_mul_2d_cuda_kernel_cu_cdee09e14cuda3std6ranges3__45__cpo5ssizeE - _ZN58_INTERNAL_726491dc_27_index_mul_2d_cuda_kernel_cu_cdee09e14cuda3std3__419piecewise_constructE)
_ZN58_INTERNAL_726491dc_27_index_mul_2d_cuda_kernel_cu_cdee09e14cuda3std3__419piecewise_constructE:
	.zero		1
	.type		_ZN58_INTERNAL_726491dc_27_index_mul_2d_cuda_kernel_cu_cdee09e14cuda3std6ranges3__45__cpo5ssizeE,@object
	.size		_ZN58_INTERNAL_726491dc_27_index_mul_2d_cuda_kernel_cu_cdee09e14cuda3std6ranges3__45__cpo5ssizeE,(_ZN58_INTERNAL_726491dc_27_index_mul_2d_cuda_kernel_cu_cdee09e14cuda3std3__45__cpo3endE - _ZN58_INTERNAL_726491dc_27_index_mul_2d_cuda_kernel_cu_cdee09e14cuda3std6ranges3__45__cpo5ssizeE)
_ZN58_INTERNAL_726491dc_27_index_mul_2d_cuda_kernel_cu_cdee09e14cuda3std6ranges3__45__cpo5ssizeE:
	.zero		1
	.type		_ZN58_INTERNAL_726491dc_27_index_mul_2d_cuda_kernel_cu_cdee09e14cuda3std3__45__cpo3endE,@object
	.size		_ZN58_INTERNAL_726491dc_27_index_mul_2d_cuda_kernel_cu_cdee09e14cuda3std3__45__cpo3endE,(_ZN58_INTERNAL_726491dc_27_index_mul_2d_cuda_kernel_cu_cdee09e14cuda3std6ranges3__45__cpo4cendE - _ZN58_INTERNAL_726491dc_27_index_mul_2d_cuda_kernel_cu_cdee09e14cuda3std3__45__cpo3endE)
_ZN58_INTERNAL_726491dc_27_index_mul_2d_cuda_kernel_cu_cdee09e14cuda3std3__45__cpo3endE:
	.zero		1
	.type		_ZN58_INTERNAL_726491dc_27_index_mul_2d_cuda_kernel_cu_cdee09e14cuda3std6ranges3__45__cpo4cendE,@object
	.size		_ZN58_INTERNAL_726491dc_27_index_mul_2d_cuda_kernel_cu_cdee09e14cuda3std6ranges3__45__cpo4cendE,(_ZN58_INTERNAL_726491dc_27_index_mul_2d_cuda_kernel_cu_cdee09e14cuda3std3__45__cpo4rendE - _ZN58_INTERNAL_726491dc_27_index_mul_2d_cuda_kernel_cu_cdee09e14cuda3std6ranges3__45__cpo4cendE)
_ZN58_INTERNAL_726491dc_27_index_mul_2d_cuda_kernel_cu_cdee09e14cuda3std6ranges3__45__cpo4cendE:
	.zero		1
	.type		_ZN58_INTERNAL_726491dc_27_index_mul_2d_cuda_kernel_cu_cdee09e14cuda3std3__45__cpo4rendE,@object
	.size		_ZN58_INTERNAL_726491dc_27_index_mul_2d_cuda_kernel_cu_cdee09e14cuda3std3__45__cpo4rendE,(_ZN58_INTERNAL_726491dc_27_index_mul_2d_cuda_kernel_cu_cdee09e14cuda3std6ranges3__45__cpo4prevE - _ZN58_INTERNAL_726491dc_27_index_mul_2d_cuda_kernel_cu_cdee09e14cuda3std3__45__cpo4rendE)
_ZN58_INTERNAL_726491dc_27_index_mul_2d_cuda_kernel_cu_cdee09e14cuda3std3__45__cpo4rendE:
	.zero		1
	.type		_ZN58_INTERNAL_726491dc_27_index_mul_2d_cuda_kernel_cu_cdee09e14cuda3std6ranges3__45__cpo4prevE,@object
	.size		_ZN58_INTERNAL_726491dc_27_index_mul_2d_cuda_kernel_cu_cdee09e14cuda3std6ranges3__45__cpo4prevE,(_ZN58_INTERNAL_726491dc_27_index_mul_2d_cuda_kernel_cu_cdee09e14cuda3std6ranges3__45__cpo9iter_moveE - _ZN58_INTERNAL_726491dc_27_index_mul_2d_cuda_kernel_cu_cdee09e14cuda3std6ranges3__45__cpo4prevE)
_ZN58_INTERNAL_726491dc_27_index_mul_2d_cuda_kernel_cu_cdee09e14cuda3std6ranges3__45__cpo4prevE:
	.zero		1
	.type		_ZN58_INTERNAL_726491dc_27_index_mul_2d_cuda_kernel_cu_cdee09e14cuda3std6ranges3__45__cpo9iter_moveE,@object
	.size		_ZN58_INTERNAL_726491dc_27_index_mul_2d_cuda_kernel_cu_cdee09e14cuda3std6ranges3__45__cpo9iter_moveE,(.L_13 - _ZN58_INTERNAL_726491dc_27_index_mul_2d_cuda_kernel_cu_cdee09e14cuda3std6ranges3__45__cpo9iter_moveE)
_ZN58_INTERNAL_726491dc_27_index_mul_2d_cuda_kernel_cu_cdee09e14cuda3std6ranges3__45__cpo9iter_moveE:
	.zero		1
.L_13:


//--------------------- .nv.constant0._Z27index_mul_2d_grad_grad_halfPN3c104HalfES1_S1_PKS0_S3_S3_S3_S3_PKlll --------------------------
	.section	.nv.constant0._Z27index_mul_2d_grad_grad_halfPN3c104HalfES1_S1_PKS0_S3_S3_S3_S3_PKlll,"a",@progbits
	.sectionflags	@""
	.align	4
.nv.constant0._Z27index_mul_2d_grad_grad_halfPN3c104HalfES1_S1_PKS0_S3_S3_S3_S3_PKlll:
	.zero		616


//--------------------- .nv.constant0._Z28index_mul_2d_grad_grad_floatPfS_S_PKfS1_S1_S1_S1_PKlll --------------------------
	.section	.nv.constant0._Z28index_mul_2d_grad_grad_floatPfS_S_PKfS1_S1_S1_S1_PKlll,"a",@progbits
	.sectionflags	@""
	.align	4
.nv.constant0._Z28index_mul_2d_grad_grad_floatPfS_S_PKfS1_S1_S1_S1_PKlll:
	.zero		616


//--------------------- .nv.constant0._Z34index_mul_2d_grad_grad_float_dim64PfS_S_PKfS1_S1_S1_S1_PKll --------------------------
	.section	.nv.constant0._Z34index_mul_2d_grad_grad_float_dim64PfS_S_PKfS1_S1_S1_S1_PKll,"a",@progbits
	.sectionflags	@""
	.align	4
.nv.constant0._Z34index_mul_2d_grad_grad_float_dim64PfS_S_PKfS1_S1_S1_S1_PKll:
	.zero		608


//--------------------- .nv.constant0._Z22index_mul_2d_grad_halfPN3c104HalfES1_PKS0_S3_S3_PKlll --------------------------
	.section	.nv.constant0._Z22index_mul_2d_grad_halfPN3c104HalfES1_PKS0_S3_S3_PKlll,"a",@progbits
	.sectionflags	@""
	.align	4
.nv.constant0._Z22index_mul_2d_grad_halfPN3c104HalfES1_PKS0_S3_S3_PKlll:
	.zero		592


//--------------------- .nv.constant0._Z23index_mul_2d_grad_floatPfS_PKfS1_S1_PKlll --------------------------
	.section	.nv.constant0._Z23index_mul_2d_grad_floatPfS_PKfS1_S1_PKlll,"a",@progbits
	.sectionflags	@""
	.align	4
.nv.constant0._Z23index_mul_2d_grad_floatPfS_PKfS1_S1_PKlll:
	.zero		592


//--------------------- .nv.constant0._Z29index_mul_2d_grad_float_dim64PfS_PKfS1_S1_PKll --------------------------
	.section	.nv.constant0._Z29index_mul_2d_grad_float_dim64PfS_PKfS1_S1_PKll,"a",@progbits
	.sectionflags	@""
	.align	4
.nv.constant0._Z29index_mul_2d_grad_float_dim64PfS_PKfS1_S1_PKll:
	.zero		584


//--------------------- .nv.constant0._Z17index_mul_2d_halfPN3c104HalfEPKS0_S3_PKlll --------------------------
	.section	.nv.constant0._Z17index_mul_2d_halfPN3c104HalfEPKS0_S3_PKlll,"a",@progbits
	.sectionflags	@""
	.align	4
.nv.constant0._Z17index_mul_2d_halfPN3c104HalfEPKS0_S3_PKlll:
	.zero		576


//--------------------- .nv.constant0._Z18index_mul_2d_floatPfPKfS1_PKlll --------------------------
	.section	.nv.constant0._Z18index_mul_2d_floatPfPKfS1_PKlll,"a",@progbits
	.sectionflags	@""
	.align	4
.nv.constant0._Z18index_mul_2d_floatPfPKfS1_PKlll:
	.zero		576


//--------------------- .nv.constant0._Z24index_mul_2d_float_dim64PfPKfS1_PKll --------------------------
	.section	.nv.constant0._Z24index_mul_2d_float_dim64PfPKfS1_PKll,"a",@progbits
	.sectionflags	@""
	.align	4
.nv.constant0._Z24index_mul_2d_float_dim64PfPKfS1_PKll:
	.zero		568


//--------------------- SYMBOLS --------------------------

	.type		.nv.reservedSmem.offset0,@object
	.size		.nv.reservedSmem.offset0,0x4
